//
// Generated by NVIDIA NVVM Compiler
//
// Compiler Build ID: CL-36424714
// Cuda compilation tools, release 13.0, V13.0.88
// Based on NVVM 20.0.0
//

.version 9.0
.target sm_100
.address_size 64

	// .globl	_Z15Data_PreprocessPfi
// _ZZ9ScanBlockPjE8warp_sum has been demoted
// _ZZ22Intra_Block_radix_sortPfS_iPjS0_iE5sData has been demoted
// _ZZ22Intra_Block_radix_sortPfS_iPjS0_iE13FalseBuffer_0 has been demoted
// _ZZ22Intra_Block_radix_sortPfS_iPjS0_iE13FalseBuffer_1 has been demoted
// _ZZ22Intra_Block_radix_sortPfS_iPjS0_iE13FalseBuffer_2 has been demoted
// _ZZ22Intra_Block_radix_sortPfS_iPjS0_iE13FalseBuffer_3 has been demoted
// _ZZ22Intra_Block_radix_sortPfS_iPjS0_iE19PrefixFalseBuffer_0 has been demoted
// _ZZ22Intra_Block_radix_sortPfS_iPjS0_iE19PrefixFalseBuffer_1 has been demoted
// _ZZ22Intra_Block_radix_sortPfS_iPjS0_iE19PrefixFalseBuffer_2 has been demoted
// _ZZ22Intra_Block_radix_sortPfS_iPjS0_iE19PrefixFalseBuffer_3 has been demoted
// _ZZ22Intra_Block_radix_sortPfS_iPjS0_iE8Position has been demoted

.visible .entry _Z15Data_PreprocessPfi(
	.param .u64 .ptr .align 1 _Z15Data_PreprocessPfi_param_0,
	.param .u32 _Z15Data_PreprocessPfi_param_1
)
{
	.reg .pred 	%p<3>;
	.reg .b32 	%r<10>;
	.reg .b64 	%rd<5>;

	ld.param.u64 	%rd1, [_Z15Data_PreprocessPfi_param_0];
	ld.param.u32 	%r2, [_Z15Data_PreprocessPfi_param_1];
	mov.u32 	%r3, %ntid.x;
	mov.u32 	%r4, %ctaid.x;
	mov.u32 	%r5, %tid.x;
	mad.lo.s32 	%r1, %r3, %r4, %r5;
	setp.ge.s32 	%p1, %r1, %r2;
	@%p1 bra 	$L__BB0_2;
	cvta.to.global.u64 	%rd2, %rd1;
	mul.wide.s32 	%rd3, %r1, 4;
	add.s64 	%rd4, %rd2, %rd3;
	ld.global.u32 	%r6, [%rd4];
	not.b32 	%r7, %r6;
	or.b32  	%r8, %r6, -2147483648;
	setp.lt.s32 	%p2, %r6, 0;
	selp.b32 	%r9, %r7, %r8, %p2;
	st.global.u32 	[%rd4], %r9;
$L__BB0_2:
	ret;

}
	// .globl	_Z16Data_PostprocessPfi
.visible .entry _Z16Data_PostprocessPfi(
	.param .u64 .ptr .align 1 _Z16Data_PostprocessPfi_param_0,
	.param .u32 _Z16Data_PostprocessPfi_param_1
)
{
	.reg .pred 	%p<3>;
	.reg .b32 	%r<10>;
	.reg .b64 	%rd<5>;

	ld.param.u64 	%rd1, [_Z16Data_PostprocessPfi_param_0];
	ld.param.u32 	%r2, [_Z16Data_PostprocessPfi_param_1];
	mov.u32 	%r3, %ntid.x;
	mov.u32 	%r4, %ctaid.x;
	mov.u32 	%r5, %tid.x;
	mad.lo.s32 	%r1, %r3, %r4, %r5;
	setp.ge.s32 	%p1, %r1, %r2;
	@%p1 bra 	$L__BB1_2;
	cvta.to.global.u64 	%rd2, %rd1;
	mul.wide.s32 	%rd3, %r1, 4;
	add.s64 	%rd4, %rd2, %rd3;
	ld.global.u32 	%r6, [%rd4];
	and.b32  	%r7, %r6, 2147483647;
	not.b32 	%r8, %r6;
	setp.lt.s32 	%p2, %r6, 0;
	selp.b32 	%r9, %r7, %r8, %p2;
	st.global.u32 	[%rd4], %r9;
$L__BB1_2:
	ret;

}
	// .globl	_Z22Intra_Block_radix_sortPfS_iPjS0_i
.visible .entry _Z22Intra_Block_radix_sortPfS_iPjS0_i(
	.param .u64 .ptr .align 1 _Z22Intra_Block_radix_sortPfS_iPjS0_i_param_0,
	.param .u64 .ptr .align 1 _Z22Intra_Block_radix_sortPfS_iPjS0_i_param_1,
	.param .u32 _Z22Intra_Block_radix_sortPfS_iPjS0_i_param_2,
	.param .u64 .ptr .align 1 _Z22Intra_Block_radix_sortPfS_iPjS0_i_param_3,
	.param .u64 .ptr .align 1 _Z22Intra_Block_radix_sortPfS_iPjS0_i_param_4,
	.param .u32 _Z22Intra_Block_radix_sortPfS_iPjS0_i_param_5
)
{
	.reg .pred 	%p<77>;
	.reg .b32 	%r<301>;
	.reg .b32 	%f<4>;
	.reg .b64 	%rd<52>;
	// demoted variable
	.shared .align 4 .b8 _ZZ9ScanBlockPjE8warp_sum[128];
	// demoted variable
	.shared .align 4 .b8 _ZZ22Intra_Block_radix_sortPfS_iPjS0_iE5sData[4096];
	// demoted variable
	.shared .align 4 .b8 _ZZ22Intra_Block_radix_sortPfS_iPjS0_iE13FalseBuffer_0[4100];
	// demoted variable
	.shared .align 4 .b8 _ZZ22Intra_Block_radix_sortPfS_iPjS0_iE13FalseBuffer_1[4100];
	// demoted variable
	.shared .align 4 .b8 _ZZ22Intra_Block_radix_sortPfS_iPjS0_iE13FalseBuffer_2[4100];
	// demoted variable
	.shared .align 4 .b8 _ZZ22Intra_Block_radix_sortPfS_iPjS0_iE13FalseBuffer_3[4100];
	// demoted variable
	.shared .align 4 .b8 _ZZ22Intra_Block_radix_sortPfS_iPjS0_iE19PrefixFalseBuffer_0[4100];
	// demoted variable
	.shared .align 4 .b8 _ZZ22Intra_Block_radix_sortPfS_iPjS0_iE19PrefixFalseBuffer_1[4100];
	// demoted variable
	.shared .align 4 .b8 _ZZ22Intra_Block_radix_sortPfS_iPjS0_iE19PrefixFalseBuffer_2[4100];
	// demoted variable
	.shared .align 4 .b8 _ZZ22Intra_Block_radix_sortPfS_iPjS0_iE19PrefixFalseBuffer_3[4100];
	// demoted variable
	.shared .align 4 .b8 _ZZ22Intra_Block_radix_sortPfS_iPjS0_iE8Position[4096];
	ld.param.u64 	%rd25, [_Z22Intra_Block_radix_sortPfS_iPjS0_i_param_0];
	ld.param.u64 	%rd26, [_Z22Intra_Block_radix_sortPfS_iPjS0_i_param_1];
	ld.param.u32 	%r44, [_Z22Intra_Block_radix_sortPfS_iPjS0_i_param_2];
	ld.param.u64 	%rd27, [_Z22Intra_Block_radix_sortPfS_iPjS0_i_param_3];
	ld.param.u64 	%rd28, [_Z22Intra_Block_radix_sortPfS_iPjS0_i_param_4];
	ld.param.u32 	%r45, [_Z22Intra_Block_radix_sortPfS_iPjS0_i_param_5];
	cvta.to.global.u64 	%rd1, %rd28;
	cvta.to.global.u64 	%rd2, %rd27;
	cvta.to.global.u64 	%rd3, %rd26;
	mov.u32 	%r46, %ntid.x;
	mov.u32 	%r1, %ctaid.x;
	mov.u32 	%r2, %tid.x;
	mad.lo.s32 	%r3, %r46, %r1, %r2;
	setp.ge.s32 	%p1, %r3, %r44;
	@%p1 bra 	$L__BB2_136;
	cvta.to.global.u64 	%rd29, %rd25;
	mul.wide.s32 	%rd30, %r3, 4;
	add.s64 	%rd31, %rd29, %rd30;
	ld.global.u32 	%r52, [%rd31];
	shl.b32 	%r53, %r2, 2;
	mov.u32 	%r54, _ZZ22Intra_Block_radix_sortPfS_iPjS0_iE5sData;
	add.s32 	%r4, %r54, %r53;
	st.shared.u32 	[%r4], %r52;
	bar.sync 	0;
	mov.u32 	%r55, _ZZ22Intra_Block_radix_sortPfS_iPjS0_iE19PrefixFalseBuffer_0;
	add.s32 	%r5, %r55, %r53;
	mov.u32 	%r56, _ZZ22Intra_Block_radix_sortPfS_iPjS0_iE19PrefixFalseBuffer_1;
	add.s32 	%r6, %r56, %r53;
	mov.u32 	%r57, _ZZ22Intra_Block_radix_sortPfS_iPjS0_iE19PrefixFalseBuffer_2;
	add.s32 	%r7, %r57, %r53;
	mov.u32 	%r58, _ZZ22Intra_Block_radix_sortPfS_iPjS0_iE19PrefixFalseBuffer_3;
	add.s32 	%r8, %r58, %r53;
	and.b32  	%r9, %r2, 31;
	add.s32 	%r10, %r5, 4;
	shr.u32 	%r59, %r2, 3;
	and.b32  	%r60, %r59, 124;
	mov.u32 	%r61, _ZZ9ScanBlockPjE8warp_sum;
	add.s32 	%r11, %r61, %r60;
	and.b32  	%r62, %r53, 124;
	add.s32 	%r12, %r61, %r62;
	add.s32 	%r13, %r6, 4;
	add.s32 	%r14, %r7, 4;
	add.s32 	%r15, %r8, 4;
	mul.wide.u32 	%rd32, %r1, 4;
	add.s64 	%rd4, %rd2, %rd32;
	add.s32 	%r63, %r45, %r1;
	mul.wide.u32 	%rd33, %r63, 4;
	add.s64 	%rd5, %rd2, %rd33;
	add.s32 	%r64, %r63, %r45;
	mul.wide.u32 	%rd34, %r64, 4;
	add.s64 	%rd6, %rd2, %rd34;
	add.s32 	%r65, %r64, %r45;
	mul.wide.u32 	%rd35, %r65, 4;
	add.s64 	%rd7, %rd2, %rd35;
	mad.lo.s32 	%r66, %r45, %r1, %r2;
	mul.wide.u32 	%rd36, %r66, 4;
	add.s64 	%rd8, %rd2, %rd36;
	add.s32 	%r67, %r66, 1;
	mul.wide.u32 	%rd37, %r67, 4;
	add.s64 	%rd9, %rd1, %rd37;
	shl.b32 	%r16, %r45, 2;
	add.s64 	%rd10, %rd1, %rd35;
	mov.u32 	%r68, _ZZ22Intra_Block_radix_sortPfS_iPjS0_iE8Position;
	add.s32 	%r17, %r68, %r53;
	add.s64 	%rd11, %rd1, %rd34;
	add.s64 	%rd12, %rd1, %rd33;
	add.s64 	%rd13, %rd1, %rd32;
	add.s64 	%rd14, %rd3, %rd30;
	max.s32 	%r69, %r16, 2;
	add.s32 	%r70, %r69, -1;
	and.b32  	%r18, %r70, 3;
	and.b32  	%r19, %r70, -4;
	neg.s32 	%r20, %r19;
	mov.b32 	%r294, 1;
	mov.b32 	%r293, 2;
	mov.b32 	%r292, 3;
	mov.b32 	%r291, 0;
$L__BB2_2:
	mov.u32 	%r21, %r295;
	ld.shared.u32 	%r26, [%r4];
	and.b32  	%r27, %r26, %r292;
	setp.eq.s32 	%p2, %r27, 0;
	mov.b32 	%r295, 0;
	@%p2 bra 	$L__BB2_6;
	setp.eq.s32 	%p3, %r27, %r292;
	mov.b32 	%r295, 3;
	@%p3 bra 	$L__BB2_6;
	and.b32  	%r74, %r26, %r294;
	setp.eq.s32 	%p4, %r74, %r294;
	mov.b32 	%r295, 1;
	@%p4 bra 	$L__BB2_6;
	and.b32  	%r75, %r26, %r293;
	setp.eq.s32 	%p5, %r75, %r293;
	selp.b32 	%r295, 2, %r21, %p5;
$L__BB2_6:
	setp.eq.s32 	%p6, %r9, 0;
	setp.eq.s32 	%p7, %r295, 0;
	selp.u32 	%r76, 1, 0, %p7;
	shl.b32 	%r77, %r2, 2;
	mov.u32 	%r78, _ZZ22Intra_Block_radix_sortPfS_iPjS0_iE13FalseBuffer_0;
	add.s32 	%r79, %r78, %r77;
	st.shared.u32 	[%r79], %r76;
	bar.sync 	0;
	setp.eq.s32 	%p8, %r295, 1;
	selp.u32 	%r80, 1, 0, %p8;
	mov.u32 	%r81, _ZZ22Intra_Block_radix_sortPfS_iPjS0_iE13FalseBuffer_1;
	add.s32 	%r82, %r81, %r77;
	st.shared.u32 	[%r82], %r80;
	bar.sync 	0;
	setp.eq.s32 	%p9, %r295, 2;
	selp.u32 	%r83, 1, 0, %p9;
	mov.u32 	%r84, _ZZ22Intra_Block_radix_sortPfS_iPjS0_iE13FalseBuffer_2;
	add.s32 	%r85, %r84, %r77;
	st.shared.u32 	[%r85], %r83;
	bar.sync 	0;
	setp.eq.s32 	%p10, %r295, 3;
	selp.u32 	%r86, 1, 0, %p10;
	mov.u32 	%r87, _ZZ22Intra_Block_radix_sortPfS_iPjS0_iE13FalseBuffer_3;
	add.s32 	%r88, %r87, %r77;
	st.shared.u32 	[%r88], %r86;
	bar.sync 	0;
	ld.shared.u32 	%r89, [%r79];
	st.shared.u32 	[%r5+4], %r89;
	ld.shared.u32 	%r90, [%r82];
	st.shared.u32 	[%r6+4], %r90;
	ld.shared.u32 	%r91, [%r85];
	st.shared.u32 	[%r7+4], %r91;
	ld.shared.u32 	%r92, [%r88];
	st.shared.u32 	[%r8+4], %r92;
	bar.sync 	0;
	@%p6 bra 	$L__BB2_8;
	ld.shared.u32 	%r93, [%r10+-4];
	ld.shared.u32 	%r94, [%r10];
	add.s32 	%r95, %r94, %r93;
	st.shared.u32 	[%r10], %r95;
$L__BB2_8:
	setp.lt.u32 	%p11, %r9, 2;
	bar.warp.sync 	-1;
	@%p11 bra 	$L__BB2_10;
	ld.shared.u32 	%r96, [%r10+-8];
	ld.shared.u32 	%r97, [%r10];
	add.s32 	%r98, %r97, %r96;
	st.shared.u32 	[%r10], %r98;
$L__BB2_10:
	setp.lt.u32 	%p12, %r9, 4;
	bar.warp.sync 	-1;
	@%p12 bra 	$L__BB2_12;
	ld.shared.u32 	%r99, [%r10+-16];
	ld.shared.u32 	%r100, [%r10];
	add.s32 	%r101, %r100, %r99;
	st.shared.u32 	[%r10], %r101;
$L__BB2_12:
	setp.lt.u32 	%p13, %r9, 8;
	bar.warp.sync 	-1;
	@%p13 bra 	$L__BB2_14;
	ld.shared.u32 	%r102, [%r10+-32];
	ld.shared.u32 	%r103, [%r10];
	add.s32 	%r104, %r103, %r102;
	st.shared.u32 	[%r10], %r104;
$L__BB2_14:
	setp.lt.u32 	%p14, %r9, 16;
	bar.warp.sync 	-1;
	@%p14 bra 	$L__BB2_16;
	ld.shared.u32 	%r105, [%r10+-64];
	ld.shared.u32 	%r106, [%r10];
	add.s32 	%r107, %r106, %r105;
	st.shared.u32 	[%r10], %r107;
$L__BB2_16:
	setp.ne.s32 	%p15, %r9, 31;
	bar.warp.sync 	-1;
	bar.sync 	0;
	@%p15 bra 	$L__BB2_18;
	ld.shared.u32 	%r108, [%r5+4];
	st.shared.u32 	[%r11], %r108;
$L__BB2_18:
	setp.gt.u32 	%p16, %r2, 31;
	bar.sync 	0;
	@%p16 bra 	$L__BB2_30;
	setp.eq.s32 	%p17, %r9, 0;
	@%p17 bra 	$L__BB2_21;
	ld.shared.u32 	%r109, [%r12+-4];
	ld.shared.u32 	%r110, [%r12];
	add.s32 	%r111, %r110, %r109;
	st.shared.u32 	[%r12], %r111;
$L__BB2_21:
	setp.lt.u32 	%p18, %r9, 2;
	bar.warp.sync 	-1;
	@%p18 bra 	$L__BB2_23;
	ld.shared.u32 	%r112, [%r12+-8];
	ld.shared.u32 	%r113, [%r12];
	add.s32 	%r114, %r113, %r112;
	st.shared.u32 	[%r12], %r114;
$L__BB2_23:
	setp.lt.u32 	%p19, %r9, 4;
	bar.warp.sync 	-1;
	@%p19 bra 	$L__BB2_25;
	ld.shared.u32 	%r115, [%r12+-16];
	ld.shared.u32 	%r116, [%r12];
	add.s32 	%r117, %r116, %r115;
	st.shared.u32 	[%r12], %r117;
$L__BB2_25:
	setp.lt.u32 	%p20, %r9, 8;
	bar.warp.sync 	-1;
	@%p20 bra 	$L__BB2_27;
	ld.shared.u32 	%r118, [%r12+-32];
	ld.shared.u32 	%r119, [%r12];
	add.s32 	%r120, %r119, %r118;
	st.shared.u32 	[%r12], %r120;
$L__BB2_27:
	setp.lt.u32 	%p21, %r9, 16;
	bar.warp.sync 	-1;
	@%p21 bra 	$L__BB2_29;
	ld.shared.u32 	%r121, [%r12+-64];
	ld.shared.u32 	%r122, [%r12];
	add.s32 	%r123, %r122, %r121;
	st.shared.u32 	[%r12], %r123;
$L__BB2_29:
	bar.warp.sync 	-1;
$L__BB2_30:
	setp.lt.u32 	%p22, %r2, 32;
	bar.sync 	0;
	@%p22 bra 	$L__BB2_32;
	ld.shared.u32 	%r124, [%r11+-4];
	ld.shared.u32 	%r125, [%r5+4];
	add.s32 	%r126, %r125, %r124;
	st.shared.u32 	[%r5+4], %r126;
$L__BB2_32:
	bar.sync 	0;
	@%p6 bra 	$L__BB2_34;
	ld.shared.u32 	%r127, [%r13+-4];
	ld.shared.u32 	%r128, [%r13];
	add.s32 	%r129, %r128, %r127;
	st.shared.u32 	[%r13], %r129;
$L__BB2_34:
	bar.warp.sync 	-1;
	@%p11 bra 	$L__BB2_36;
	ld.shared.u32 	%r130, [%r13+-8];
	ld.shared.u32 	%r131, [%r13];
	add.s32 	%r132, %r131, %r130;
	st.shared.u32 	[%r13], %r132;
$L__BB2_36:
	bar.warp.sync 	-1;
	@%p12 bra 	$L__BB2_38;
	ld.shared.u32 	%r133, [%r13+-16];
	ld.shared.u32 	%r134, [%r13];
	add.s32 	%r135, %r134, %r133;
	st.shared.u32 	[%r13], %r135;
$L__BB2_38:
	bar.warp.sync 	-1;
	@%p13 bra 	$L__BB2_40;
	ld.shared.u32 	%r136, [%r13+-32];
	ld.shared.u32 	%r137, [%r13];
	add.s32 	%r138, %r137, %r136;
	st.shared.u32 	[%r13], %r138;
$L__BB2_40:
	bar.warp.sync 	-1;
	@%p14 bra 	$L__BB2_42;
	ld.shared.u32 	%r139, [%r13+-64];
	ld.shared.u32 	%r140, [%r13];
	add.s32 	%r141, %r140, %r139;
	st.shared.u32 	[%r13], %r141;
$L__BB2_42:
	bar.warp.sync 	-1;
	bar.sync 	0;
	@%p15 bra 	$L__BB2_44;
	ld.shared.u32 	%r142, [%r6+4];
	st.shared.u32 	[%r11], %r142;
$L__BB2_44:
	setp.gt.u32 	%p29, %r2, 31;
	bar.sync 	0;
	@%p29 bra 	$L__BB2_56;
	setp.eq.s32 	%p30, %r9, 0;
	@%p30 bra 	$L__BB2_47;
	ld.shared.u32 	%r143, [%r12+-4];
	ld.shared.u32 	%r144, [%r12];
	add.s32 	%r145, %r144, %r143;
	st.shared.u32 	[%r12], %r145;
$L__BB2_47:
	setp.lt.u32 	%p31, %r9, 2;
	bar.warp.sync 	-1;
	@%p31 bra 	$L__BB2_49;
	ld.shared.u32 	%r146, [%r12+-8];
	ld.shared.u32 	%r147, [%r12];
	add.s32 	%r148, %r147, %r146;
	st.shared.u32 	[%r12], %r148;
$L__BB2_49:
	setp.lt.u32 	%p32, %r9, 4;
	bar.warp.sync 	-1;
	@%p32 bra 	$L__BB2_51;
	ld.shared.u32 	%r149, [%r12+-16];
	ld.shared.u32 	%r150, [%r12];
	add.s32 	%r151, %r150, %r149;
	st.shared.u32 	[%r12], %r151;
$L__BB2_51:
	setp.lt.u32 	%p33, %r9, 8;
	bar.warp.sync 	-1;
	@%p33 bra 	$L__BB2_53;
	ld.shared.u32 	%r152, [%r12+-32];
	ld.shared.u32 	%r153, [%r12];
	add.s32 	%r154, %r153, %r152;
	st.shared.u32 	[%r12], %r154;
$L__BB2_53:
	setp.lt.u32 	%p34, %r9, 16;
	bar.warp.sync 	-1;
	@%p34 bra 	$L__BB2_55;
	ld.shared.u32 	%r155, [%r12+-64];
	ld.shared.u32 	%r156, [%r12];
	add.s32 	%r157, %r156, %r155;
	st.shared.u32 	[%r12], %r157;
$L__BB2_55:
	bar.warp.sync 	-1;
$L__BB2_56:
	setp.lt.u32 	%p35, %r2, 32;
	bar.sync 	0;
	@%p35 bra 	$L__BB2_58;
	ld.shared.u32 	%r158, [%r11+-4];
	ld.shared.u32 	%r159, [%r6+4];
	add.s32 	%r160, %r159, %r158;
	st.shared.u32 	[%r6+4], %r160;
$L__BB2_58:
	setp.eq.s32 	%p36, %r9, 0;
	bar.sync 	0;
	@%p36 bra 	$L__BB2_60;
	ld.shared.u32 	%r161, [%r14+-4];
	ld.shared.u32 	%r162, [%r14];
	add.s32 	%r163, %r162, %r161;
	st.shared.u32 	[%r14], %r163;
$L__BB2_60:
	setp.lt.u32 	%p37, %r9, 2;
	bar.warp.sync 	-1;
	@%p37 bra 	$L__BB2_62;
	ld.shared.u32 	%r164, [%r14+-8];
	ld.shared.u32 	%r165, [%r14];
	add.s32 	%r166, %r165, %r164;
	st.shared.u32 	[%r14], %r166;
$L__BB2_62:
	setp.lt.u32 	%p38, %r9, 4;
	bar.warp.sync 	-1;
	@%p38 bra 	$L__BB2_64;
	ld.shared.u32 	%r167, [%r14+-16];
	ld.shared.u32 	%r168, [%r14];
	add.s32 	%r169, %r168, %r167;
	st.shared.u32 	[%r14], %r169;
$L__BB2_64:
	setp.lt.u32 	%p39, %r9, 8;
	bar.warp.sync 	-1;
	@%p39 bra 	$L__BB2_66;
	ld.shared.u32 	%r170, [%r14+-32];
	ld.shared.u32 	%r171, [%r14];
	add.s32 	%r172, %r171, %r170;
	st.shared.u32 	[%r14], %r172;
$L__BB2_66:
	setp.lt.u32 	%p40, %r9, 16;
	bar.warp.sync 	-1;
	@%p40 bra 	$L__BB2_68;
	ld.shared.u32 	%r173, [%r14+-64];
	ld.shared.u32 	%r174, [%r14];
	add.s32 	%r175, %r174, %r173;
	st.shared.u32 	[%r14], %r175;
$L__BB2_68:
	setp.ne.s32 	%p41, %r9, 31;
	bar.warp.sync 	-1;
	bar.sync 	0;
	@%p41 bra 	$L__BB2_70;
	ld.shared.u32 	%r176, [%r7+4];
	st.shared.u32 	[%r11], %r176;
$L__BB2_70:
	bar.sync 	0;
	@%p29 bra 	$L__BB2_82;
	setp.eq.s32 	%p43, %r9, 0;
	@%p43 bra 	$L__BB2_73;
	ld.shared.u32 	%r177, [%r12+-4];
	ld.shared.u32 	%r178, [%r12];
	add.s32 	%r179, %r178, %r177;
	st.shared.u32 	[%r12], %r179;
$L__BB2_73:
	setp.lt.u32 	%p44, %r9, 2;
	bar.warp.sync 	-1;
	@%p44 bra 	$L__BB2_75;
	ld.shared.u32 	%r180, [%r12+-8];
	ld.shared.u32 	%r181, [%r12];
	add.s32 	%r182, %r181, %r180;
	st.shared.u32 	[%r12], %r182;
$L__BB2_75:
	setp.lt.u32 	%p45, %r9, 4;
	bar.warp.sync 	-1;
	@%p45 bra 	$L__BB2_77;
	ld.shared.u32 	%r183, [%r12+-16];
	ld.shared.u32 	%r184, [%r12];
	add.s32 	%r185, %r184, %r183;
	st.shared.u32 	[%r12], %r185;
$L__BB2_77:
	setp.lt.u32 	%p46, %r9, 8;
	bar.warp.sync 	-1;
	@%p46 bra 	$L__BB2_79;
	ld.shared.u32 	%r186, [%r12+-32];
	ld.shared.u32 	%r187, [%r12];
	add.s32 	%r188, %r187, %r186;
	st.shared.u32 	[%r12], %r188;
$L__BB2_79:
	setp.lt.u32 	%p47, %r9, 16;
	bar.warp.sync 	-1;
	@%p47 bra 	$L__BB2_81;
	ld.shared.u32 	%r189, [%r12+-64];
	ld.shared.u32 	%r190, [%r12];
	add.s32 	%r191, %r190, %r189;
	st.shared.u32 	[%r12], %r191;
$L__BB2_81:
	bar.warp.sync 	-1;
$L__BB2_82:
	bar.sync 	0;
	@%p35 bra 	$L__BB2_84;
	ld.shared.u32 	%r192, [%r11+-4];
	ld.shared.u32 	%r193, [%r7+4];
	add.s32 	%r194, %r193, %r192;
	st.shared.u32 	[%r7+4], %r194;
$L__BB2_84:
	bar.sync 	0;
	@%p36 bra 	$L__BB2_86;
	ld.shared.u32 	%r195, [%r15+-4];
	ld.shared.u32 	%r196, [%r15];
	add.s32 	%r197, %r196, %r195;
	st.shared.u32 	[%r15], %r197;
$L__BB2_86:
	bar.warp.sync 	-1;
	@%p37 bra 	$L__BB2_88;
	ld.shared.u32 	%r198, [%r15+-8];
	ld.shared.u32 	%r199, [%r15];
	add.s32 	%r200, %r199, %r198;
	st.shared.u32 	[%r15], %r200;
$L__BB2_88:
	bar.warp.sync 	-1;
	@%p38 bra 	$L__BB2_90;
	ld.shared.u32 	%r201, [%r15+-16];
	ld.shared.u32 	%r202, [%r15];
	add.s32 	%r203, %r202, %r201;
	st.shared.u32 	[%r15], %r203;
$L__BB2_90:
	bar.warp.sync 	-1;
	@%p39 bra 	$L__BB2_92;
	ld.shared.u32 	%r204, [%r15+-32];
	ld.shared.u32 	%r205, [%r15];
	add.s32 	%r206, %r205, %r204;
	st.shared.u32 	[%r15], %r206;
$L__BB2_92:
	setp.lt.u32 	%p53, %r9, 16;
	bar.warp.sync 	-1;
	@%p53 bra 	$L__BB2_94;
	ld.shared.u32 	%r207, [%r15+-64];
	ld.shared.u32 	%r208, [%r15];
	add.s32 	%r209, %r208, %r207;
	st.shared.u32 	[%r15], %r209;
$L__BB2_94:
	setp.ne.s32 	%p54, %r9, 31;
	bar.warp.sync 	-1;
	bar.sync 	0;
	@%p54 bra 	$L__BB2_96;
	ld.shared.u32 	%r210, [%r8+4];
	st.shared.u32 	[%r11], %r210;
$L__BB2_96:
	setp.gt.u32 	%p55, %r2, 31;
	bar.sync 	0;
	@%p55 bra 	$L__BB2_108;
	setp.eq.s32 	%p56, %r9, 0;
	@%p56 bra 	$L__BB2_99;
	ld.shared.u32 	%r211, [%r12+-4];
	ld.shared.u32 	%r212, [%r12];
	add.s32 	%r213, %r212, %r211;
	st.shared.u32 	[%r12], %r213;
$L__BB2_99:
	setp.lt.u32 	%p57, %r9, 2;
	bar.warp.sync 	-1;
	@%p57 bra 	$L__BB2_101;
	ld.shared.u32 	%r214, [%r12+-8];
	ld.shared.u32 	%r215, [%r12];
	add.s32 	%r216, %r215, %r214;
	st.shared.u32 	[%r12], %r216;
$L__BB2_101:
	setp.lt.u32 	%p58, %r9, 4;
	bar.warp.sync 	-1;
	@%p58 bra 	$L__BB2_103;
	ld.shared.u32 	%r217, [%r12+-16];
	ld.shared.u32 	%r218, [%r12];
	add.s32 	%r219, %r218, %r217;
	st.shared.u32 	[%r12], %r219;
$L__BB2_103:
	setp.lt.u32 	%p59, %r9, 8;
	bar.warp.sync 	-1;
	@%p59 bra 	$L__BB2_105;
	ld.shared.u32 	%r220, [%r12+-32];
	ld.shared.u32 	%r221, [%r12];
	add.s32 	%r222, %r221, %r220;
	st.shared.u32 	[%r12], %r222;
$L__BB2_105:
	bar.warp.sync 	-1;
	@%p53 bra 	$L__BB2_107;
	ld.shared.u32 	%r223, [%r12+-64];
	ld.shared.u32 	%r224, [%r12];
	add.s32 	%r225, %r224, %r223;
	st.shared.u32 	[%r12], %r225;
$L__BB2_107:
	bar.warp.sync 	-1;
$L__BB2_108:
	setp.lt.u32 	%p61, %r2, 32;
	bar.sync 	0;
	@%p61 bra 	$L__BB2_110;
	ld.shared.u32 	%r226, [%r11+-4];
	ld.shared.u32 	%r227, [%r8+4];
	add.s32 	%r228, %r227, %r226;
	st.shared.u32 	[%r8+4], %r228;
$L__BB2_110:
	setp.ne.s32 	%p62, %r2, 0;
	bar.sync 	0;
	bar.sync 	0;
	bar.sync 	0;
	@%p62 bra 	$L__BB2_112;
	ld.param.u32 	%r289, [_Z22Intra_Block_radix_sortPfS_iPjS0_i_param_2];
	shl.b32 	%r229, %r289, 2;
	mov.u32 	%r230, _ZZ22Intra_Block_radix_sortPfS_iPjS0_iE19PrefixFalseBuffer_0;
	add.s32 	%r231, %r230, %r229;
	ld.shared.u32 	%r232, [%r231];
	st.global.u32 	[%rd4], %r232;
	mov.u32 	%r233, _ZZ22Intra_Block_radix_sortPfS_iPjS0_iE19PrefixFalseBuffer_1;
	add.s32 	%r234, %r233, %r229;
	ld.shared.u32 	%r235, [%r234];
	st.global.u32 	[%rd5], %r235;
	mov.u32 	%r236, _ZZ22Intra_Block_radix_sortPfS_iPjS0_iE19PrefixFalseBuffer_2;
	add.s32 	%r237, %r236, %r229;
	ld.shared.u32 	%r238, [%r237];
	st.global.u32 	[%rd6], %r238;
	mov.u32 	%r239, _ZZ22Intra_Block_radix_sortPfS_iPjS0_iE19PrefixFalseBuffer_3;
	add.s32 	%r240, %r239, %r229;
	ld.shared.u32 	%r241, [%r240];
	st.global.u32 	[%rd7], %r241;
$L__BB2_112:
	setp.ne.s32 	%p63, %r3, 0;
	bar.sync 	0;
	ld.global.u32 	%r242, [%rd8];
	st.global.u32 	[%rd9], %r242;
	bar.sync 	0;
	@%p63 bra 	$L__BB2_125;
	setp.lt.s32 	%p64, %r45, 1;
	mov.b32 	%r243, 0;
	st.global.u32 	[%rd1], %r243;
	@%p64 bra 	$L__BB2_125;
	setp.lt.s32 	%p65, %r16, 5;
	mov.b32 	%r296, 1;
	@%p65 bra 	$L__BB2_118;
	add.s64 	%rd51, %rd2, 8;
	add.s64 	%rd50, %rd1, 16;
	mov.b32 	%r297, 0;
	mov.u32 	%r298, %r20;
$L__BB2_116:
	ld.global.u32 	%r246, [%rd51+-8];
	st.global.u32 	[%rd50+-12], %r246;
	ld.global.u32 	%r247, [%rd51+-4];
	st.global.u32 	[%rd50+-8], %r247;
	ld.global.u32 	%r248, [%rd51];
	st.global.u32 	[%rd50+-4], %r248;
	ld.global.u32 	%r249, [%rd51+4];
	st.global.u32 	[%rd50], %r249;
	add.s32 	%r298, %r298, 4;
	add.s32 	%r297, %r297, 4;
	add.s64 	%rd51, %rd51, 16;
	add.s64 	%rd50, %rd50, 16;
	setp.eq.s32 	%p66, %r298, 0;
	@%p66 bra 	$L__BB2_117;
	bra.uni 	$L__BB2_116;
$L__BB2_117:
	add.s32 	%r296, %r297, 1;
$L__BB2_118:
	setp.eq.s32 	%p67, %r18, 1;
	mul.wide.s32 	%rd38, %r296, 4;
	add.s64 	%rd17, %rd2, %rd38;
	ld.global.u32 	%r250, [%rd17+-4];
	mul.wide.u32 	%rd39, %r296, 4;
	add.s64 	%rd18, %rd1, %rd39;
	st.global.u32 	[%rd18], %r250;
	@%p67 bra 	$L__BB2_120;
	add.s32 	%r251, %r296, 1;
	ld.global.u32 	%r252, [%rd17];
	mul.wide.u32 	%rd40, %r251, 4;
	add.s64 	%rd41, %rd1, %rd40;
	st.global.u32 	[%rd41], %r252;
	ld.global.u32 	%r253, [%rd17+4];
	st.global.u32 	[%rd18+8], %r253;
$L__BB2_120:
	mov.b32 	%r300, 1;
	@%p65 bra 	$L__BB2_123;
	mov.b32 	%r299, 1;
$L__BB2_122:
	mul.wide.u32 	%rd42, %r299, 4;
	add.s64 	%rd43, %rd1, %rd42;
	ld.global.u32 	%r256, [%rd43+-4];
	ld.global.u32 	%r257, [%rd43];
	add.s32 	%r258, %r257, %r256;
	st.global.u32 	[%rd43], %r258;
	ld.global.u32 	%r259, [%rd43+4];
	add.s32 	%r260, %r259, %r258;
	st.global.u32 	[%rd43+4], %r260;
	ld.global.u32 	%r261, [%rd43+8];
	add.s32 	%r262, %r261, %r260;
	st.global.u32 	[%rd43+8], %r262;
	ld.global.u32 	%r263, [%rd43+12];
	add.s32 	%r264, %r263, %r262;
	st.global.u32 	[%rd43+12], %r264;
	add.s32 	%r300, %r299, 4;
	add.s32 	%r265, %r299, 3;
	setp.ne.s32 	%p69, %r265, %r19;
	mov.u32 	%r299, %r300;
	@%p69 bra 	$L__BB2_122;
$L__BB2_123:
	mul.wide.s32 	%rd44, %r300, 4;
	add.s64 	%rd23, %rd1, %rd44;
	ld.global.u32 	%r266, [%rd23+-4];
	mul.wide.u32 	%rd45, %r300, 4;
	add.s64 	%rd24, %rd1, %rd45;
	ld.global.u32 	%r267, [%rd24];
	add.s32 	%r39, %r267, %r266;
	st.global.u32 	[%rd24], %r39;
	@%p67 bra 	$L__BB2_125;
	add.s32 	%r268, %r300, 1;
	mul.wide.u32 	%rd46, %r268, 4;
	add.s64 	%rd47, %rd1, %rd46;
	ld.global.u32 	%r269, [%rd47];
	add.s32 	%r270, %r269, %r39;
	st.global.u32 	[%rd47], %r270;
	ld.global.u32 	%r271, [%rd23+4];
	ld.global.u32 	%r272, [%rd24+8];
	add.s32 	%r273, %r272, %r271;
	st.global.u32 	[%rd24+8], %r273;
$L__BB2_125:
	bar.sync 	0;
	setp.gt.s32 	%p71, %r295, 1;
	@%p71 bra 	$L__BB2_129;
	setp.eq.s32 	%p74, %r295, 0;
	@%p74 bra 	$L__BB2_132;
	setp.eq.s32 	%p75, %r295, 1;
	@%p75 bra 	$L__BB2_128;
	bra.uni 	$L__BB2_134;
$L__BB2_128:
	ld.global.u32 	%r280, [%rd12];
	ld.shared.u32 	%r281, [%r6];
	add.s32 	%r282, %r281, %r280;
	st.shared.u32 	[%r17], %r282;
	bra.uni 	$L__BB2_134;
$L__BB2_129:
	setp.eq.s32 	%p72, %r295, 2;
	@%p72 bra 	$L__BB2_133;
	setp.eq.s32 	%p73, %r295, 3;
	@%p73 bra 	$L__BB2_131;
	bra.uni 	$L__BB2_134;
$L__BB2_131:
	ld.global.u32 	%r274, [%rd10];
	ld.shared.u32 	%r275, [%r8];
	add.s32 	%r276, %r275, %r274;
	st.shared.u32 	[%r17], %r276;
	bra.uni 	$L__BB2_134;
$L__BB2_132:
	ld.global.u32 	%r283, [%rd13];
	ld.shared.u32 	%r284, [%r5];
	add.s32 	%r285, %r284, %r283;
	st.shared.u32 	[%r17], %r285;
	bra.uni 	$L__BB2_134;
$L__BB2_133:
	ld.global.u32 	%r277, [%rd11];
	ld.shared.u32 	%r278, [%r7];
	add.s32 	%r279, %r278, %r277;
	st.shared.u32 	[%r17], %r279;
$L__BB2_134:
	bar.sync 	0;
	ld.shared.u32 	%r286, [%r4];
	cvt.rn.f32.u32 	%f1, %r286;
	ld.shared.u32 	%r287, [%r17];
	mul.wide.u32 	%rd48, %r287, 4;
	add.s64 	%rd49, %rd3, %rd48;
	st.global.f32 	[%rd49], %f1;
	bar.sync 	0;
	ld.global.f32 	%f2, [%rd14];
	cvt.rzi.u32.f32 	%r288, %f2;
	st.shared.u32 	[%r4], %r288;
	bar.sync 	0;
	add.s32 	%r291, %r291, 1;
	setp.ne.s32 	%p76, %r291, 16;
	shl.b32 	%r292, %r292, 2;
	shl.b32 	%r293, %r293, 2;
	shl.b32 	%r294, %r294, 2;
	@%p76 bra 	$L__BB2_2;
	ld.shared.f32 	%f3, [%r4];
	st.global.f32 	[%rd14], %f3;
	bar.sync 	0;
$L__BB2_136:
	ret;

}


// ===== COMPILED SASS (sm_100) =====

	.target	sm_100

	.elftype	@"ET_EXEC"


//--------------------- .note.nv.tkinfo           --------------------------
	.section	.note.nv.tkinfo,"",@"SHT_NOTE"
	.sectionflags	@"SHF_NOTE_NV_TKINFO"
	.tkinfo
        /*0018*/ 	.word	0x00000002
        /*0030*/ 	.string	""
        /*0030*/ 	.string	"ptxas"
        /*0030*/ 	.string	"Cuda compilation tools, release 13.0, V13.0.88"
        /*0030*/ 	.string	"Build cuda_13.0.r13.0/compiler.36424714_0"
        /*0030*/ 	.string	"-arch sm_100 -m 64 "



//--------------------- .note.nv.cuinfo           --------------------------
	.section	.note.nv.cuinfo,"",@"SHT_NOTE"
	.sectionflags	@"SHF_NOTE_NV_CUINFO"
        /*0018*/ 	.short	0x0002
        /*001a*/ 	.short	0x0064
        /*001c*/ 	.short	0x0082
	.zero		2


//--------------------- .nv.info                  --------------------------
	.section	.nv.info,"",@"SHT_CUDA_INFO"
	.align	4


	//----- nvinfo : EIATTR_REGCOUNT
	.align		4
        /*0000*/ 	.byte	0x04, 0x2f
        /*0002*/ 	.short	(.L_1 - .L_0)
	.align		4
.L_0:
        /*0004*/ 	.word	index@(_Z15Data_PreprocessPfi)
        /*0008*/ 	.word	0x00000008


	//----- nvinfo : EIATTR_FRAME_SIZE
	.align		4
.L_1:
        /*000c*/ 	.byte	0x04, 0x11
        /*000e*/ 	.short	(.L_3 - .L_2)
	.align		4
.L_2:
        /*0010*/ 	.word	index@(_Z15Data_PreprocessPfi)
        /*0014*/ 	.word	0x00000000


	//----- nvinfo : EIATTR_REGCOUNT
	.align		4
.L_3:
        /*0018*/ 	.byte	0x04, 0x2f
        /*001a*/ 	.short	(.L_5 - .L_4)
	.align		4
.L_4:
        /*001c*/ 	.word	index@(_Z16Data_PostprocessPfi)
        /*0020*/ 	.word	0x00000008


	//----- nvinfo : EIATTR_FRAME_SIZE
	.align		4
.L_5:
        /*0024*/ 	.byte	0x04, 0x11
        /*0026*/ 	.short	(.L_7 - .L_6)
	.align		4
.L_6:
        /*0028*/ 	.word	index@(_Z16Data_PostprocessPfi)
        /*002c*/ 	.word	0x00000000


	//----- nvinfo : EIATTR_REGCOUNT
	.align		4
.L_7:
        /*0030*/ 	.byte	0x04, 0x2f
        /*0032*/ 	.short	(.L_9 - .L_8)
	.align		4
.L_8:
        /*0034*/ 	.word	index@(_Z22Intra_Block_radix_sortPfS_iPjS0_i)
        /*0038*/ 	.word	0x00000020


	//----- nvinfo : EIATTR_FRAME_SIZE
	.align		4
.L_9:
        /*003c*/ 	.byte	0x04, 0x11
        /*003e*/ 	.short	(.L_11 - .L_10)
	.align		4
.L_10:
        /*0040*/ 	.word	index@(_Z22Intra_Block_radix_sortPfS_iPjS0_i)
        /*0044*/ 	.word	0x00000000


	//----- nvinfo : EIATTR_MIN_STACK_SIZE
	.align		4
.L_11:
        /*0048*/ 	.byte	0x04, 0x12
        /*004a*/ 	.short	(.L_13 - .L_12)
	.align		4
.L_12:
        /*004c*/ 	.word	index@(_Z22Intra_Block_radix_sortPfS_iPjS0_i)
        /*0050*/ 	.word	0x00000000


	//----- nvinfo : EIATTR_MIN_STACK_SIZE
	.align		4
.L_13:
        /*0054*/ 	.byte	0x04, 0x12
        /*0056*/ 	.short	(.L_15 - .L_14)
	.align		4
.L_14:
        /*0058*/ 	.word	index@(_Z16Data_PostprocessPfi)
        /*005c*/ 	.word	0x00000000


	//----- nvinfo : EIATTR_MIN_STACK_SIZE
	.align		4
.L_15:
        /*0060*/ 	.byte	0x04, 0x12
        /*0062*/ 	.short	(.L_17 - .L_16)
	.align		4
.L_16:
        /*0064*/ 	.word	index@(_Z15Data_PreprocessPfi)
        /*0068*/ 	.word	0x00000000
.L_17:


//--------------------- .nv.compat                --------------------------
	.section	.nv.compat,"",@"SHT_CUDA_COMPAT_INFO"
	.align	4
        /*0000*/ 	.byte	0x02, 0x09, 0x00, 0x00, 0x02, 0x02, 0x01, 0x00, 0x02, 0x05, 0x05, 0x00, 0x03, 0x07, 0x01, 0x01
        /*0010*/ 	.byte	0x02, 0x03, 0x00, 0x00, 0x02, 0x06, 0x01, 0x00, 0x04, 0x0b, 0x08, 0x00, 0x09, 0x00, 0x00, 0x00
        /*0020*/ 	.byte	0x00, 0x00, 0x00, 0x00


//--------------------- .nv.info._Z22Intra_Block_radix_sortPfS_iPjS0_i --------------------------
	.section	.nv.info._Z22Intra_Block_radix_sortPfS_iPjS0_i,"",@"SHT_CUDA_INFO"
	.sectionflags	@""
	.align	4


	//----- nvinfo : EIATTR_CUDA_API_VERSION
	.align		4
        /*0000*/ 	.byte	0x04, 0x37
        /*0002*/ 	.short	(.L_19 - .L_18)
.L_18:
        /*0004*/ 	.word	0x00000082


	//----- nvinfo : EIATTR_KPARAM_INFO
	.align		4
.L_19:
        /*0008*/ 	.byte	0x04, 0x17
        /*000a*/ 	.short	(.L_21 - .L_20)
.L_20:
        /*000c*/ 	.word	0x00000000
        /*0010*/ 	.short	0x0005
        /*0012*/ 	.short	0x0028
        /*0014*/ 	.byte	0x00, 0xf0, 0x11, 0x00


	//----- nvinfo : EIATTR_KPARAM_INFO
	.align		4
.L_21:
        /*0018*/ 	.byte	0x04, 0x17
        /*001a*/ 	.short	(.L_23 - .L_22)
.L_22:
        /*001c*/ 	.word	0x00000000
        /*0020*/ 	.short	0x0004
        /*0022*/ 	.short	0x0020
        /*0024*/ 	.byte	0x00, 0xf5, 0x21, 0x00


	//----- nvinfo : EIATTR_KPARAM_INFO
	.align		4
.L_23:
        /*0028*/ 	.byte	0x04, 0x17
        /*002a*/ 	.short	(.L_25 - .L_24)
.L_24:
        /*002c*/ 	.word	0x00000000
        /*0030*/ 	.short	0x0003
        /*0032*/ 	.short	0x0018
        /*0034*/ 	.byte	0x00, 0xf5, 0x21, 0x00


	//----- nvinfo : EIATTR_KPARAM_INFO
	.align		4
.L_25:
        /*0038*/ 	.byte	0x04, 0x17
        /*003a*/ 	.short	(.L_27 - .L_26)
.L_26:
        /*003c*/ 	.word	0x00000000
        /*0040*/ 	.short	0x0002
        /*0042*/ 	.short	0x0010
        /*0044*/ 	.byte	0x00, 0xf0, 0x11, 0x00


	//----- nvinfo : EIATTR_KPARAM_INFO
	.align		4
.L_27:
        /*0048*/ 	.byte	0x04, 0x17
        /*004a*/ 	.short	(.L_29 - .L_28)
.L_28:
        /*004c*/ 	.word	0x00000000
        /*0050*/ 	.short	0x0001
        /*0052*/ 	.short	0x0008
        /*0054*/ 	.byte	0x00, 0xf5, 0x21, 0x00


	//----- nvinfo : EIATTR_KPARAM_INFO
	.align		4
.L_29:
        /*0058*/ 	.byte	0x04, 0x17
        /*005a*/ 	.short	(.L_31 - .L_30)
.L_30:
        /*005c*/ 	.word	0x00000000
        /*0060*/ 	.short	0x0000
        /*0062*/ 	.short	0x0000
        /*0064*/ 	.byte	0x00, 0xf5, 0x21, 0x00


	//----- nvinfo : EIATTR_SPARSE_MMA_MASK
	.align		4
.L_31:
        /*0068*/ 	.byte	0x03, 0x50
        /*006a*/ 	.short	0x0000


	//----- nvinfo : EIATTR_MAXREG_COUNT
	.align		4
        /*006c*/ 	.byte	0x03, 0x1b
        /*006e*/ 	.short	0x00ff


	//----- nvinfo : EIATTR_NUM_BARRIERS
	.align		4
        /*0070*/ 	.byte	0x02, 0x4c
        /*0072*/ 	.byte	0x01
	.zero		1


	//----- nvinfo : EIATTR_MERCURY_ISA_VERSION
	.align		4
        /*0074*/ 	.byte	0x03, 0x5f
        /*0076*/ 	.short	0x0101


	//----- nvinfo : EIATTR_COOP_GROUP_MASK_REGIDS
	.align		4
        /*0078*/ 	.byte	0x04, 0x29
        /*007a*/ 	.short	(.L_33 - .L_32)


	//   ....[0]....
.L_32:
        /*007c*/ 	.word	0xffffffff


	//   ....[1]....
        /*0080*/ 	.word	0xffffffff


	//   ....[2]....
        /*0084*/ 	.word	0xffffffff


	//   ....[3]....
        /*0088*/ 	.word	0xffffffff


	//   ....[4]....
        /*008c*/ 	.word	0xffffffff


	//   ....[5]....
        /*0090*/ 	.word	0xffffffff


	//   ....[6]....
        /*0094*/ 	.word	0xffffffff


	//   ....[7]....
        /*0098*/ 	.word	0xffffffff


	//   ....[8]....
        /*009c*/ 	.word	0xffffffff


	//   ....[9]....
        /*00a0*/ 	.word	0xffffffff


	//   ....[10]....
        /*00a4*/ 	.word	0xffffffff


	//   ....[11]....
        /*00a8*/ 	.word	0xffffffff


	//   ....[12]....
        /*00ac*/ 	.word	0xffffffff


	//   ....[13]....
        /*00b0*/ 	.word	0xffffffff


	//   ....[14]....
        /*00b4*/ 	.word	0xffffffff


	//   ....[15]....
        /*00b8*/ 	.word	0xffffffff


	//   ....[16]....
        /*00bc*/ 	.word	0xffffffff


	//   ....[17]....
        /*00c0*/ 	.word	0xffffffff


	//   ....[18]....
        /*00c4*/ 	.word	0xffffffff


	//   ....[19]....
        /*00c8*/ 	.word	0xffffffff


	//   ....[20]....
        /*00cc*/ 	.word	0xffffffff


	//   ....[21]....
        /*00d0*/ 	.word	0xffffffff


	//   ....[22]....
        /*00d4*/ 	.word	0xffffffff


	//   ....[23]....
        /*00d8*/ 	.word	0xffffffff


	//   ....[24]....
        /*00dc*/ 	.word	0xffffffff


	//   ....[25]....
        /*00e0*/ 	.word	0xffffffff


	//   ....[26]....
        /*00e4*/ 	.word	0xffffffff


	//   ....[27]....
        /*00e8*/ 	.word	0xffffffff


	//   ....[28]....
        /*00ec*/ 	.word	0xffffffff


	//   ....[29]....
        /*00f0*/ 	.word	0xffffffff


	//   ....[30]....
        /*00f4*/ 	.word	0xffffffff


	//   ....[31]....
        /*00f8*/ 	.word	0xffffffff


	//   ....[32]....
        /*00fc*/ 	.word	0xffffffff


	//   ....[33]....
        /*0100*/ 	.word	0xffffffff


	//   ....[34]....
        /*0104*/ 	.word	0xffffffff


	//   ....[35]....
        /*0108*/ 	.word	0xffffffff


	//   ....[36]....
        /*010c*/ 	.word	0xffffffff


	//   ....[37]....
        /*0110*/ 	.word	0xffffffff


	//   ....[38]....
        /*0114*/ 	.word	0xffffffff


	//   ....[39]....
        /*0118*/ 	.word	0xffffffff


	//   ....[40]....
        /*011c*/ 	.word	0x0500000e


	//   ....[41]....
        /*0120*/ 	.word	0x0500000e


	//   ....[42]....
        /*0124*/ 	.word	0x0500000e


	//   ....[43]....
        /*0128*/ 	.word	0x0500000e


	//   ....[44]....
        /*012c*/ 	.word	0x0500000e


	//   ....[45]....
        /*0130*/ 	.word	0x0500000e


	//   ....[46]....
        /*0134*/ 	.word	0x0500000e


	//   ....[47]....
        /*0138*/ 	.word	0x0500000e


	//   ....[48]....
        /*013c*/ 	.word	0x0500000e


	//   ....[49]....
        /*0140*/ 	.word	0x0500000e


	//   ....[50]....
        /*0144*/ 	.word	0x0500000e


	//   ....[51]....
        /*0148*/ 	.word	0x0500000e


	//   ....[52]....
        /*014c*/ 	.word	0x0500000e


	//   ....[53]....
        /*0150*/ 	.word	0x0500000e


	//   ....[54]....
        /*0154*/ 	.word	0x0500000e


	//   ....[55]....
        /*0158*/ 	.word	0x0500000e


	//   ....[56]....
        /*015c*/ 	.word	0x0500000e


	//   ....[57]....
        /*0160*/ 	.word	0x0500000e


	//   ....[58]....
        /*0164*/ 	.word	0x0500000e


	//   ....[59]....
        /*0168*/ 	.word	0x0500000e


	//----- nvinfo : EIATTR_COOP_GROUP_INSTR_OFFSETS
	.align		4
.L_33:
        /*016c*/ 	.byte	0x04, 0x28
        /*016e*/ 	.short	(.L_35 - .L_34)


	//   ....[0]....
.L_34:
        /*0170*/ 	.word	0x00000870


	//   ....[1]....
        /*0174*/ 	.word	0x000008c0


	//   ....[2]....
        /*0178*/ 	.word	0x00000910


	//   ....[3]....
        /*017c*/ 	.word	0x00000960


	//   ....[4]....
        /*0180*/ 	.word	0x000009d0


	//   ....[5]....
        /*0184*/ 	.word	0x00000a90


	//   ....[6]....
        /*0188*/ 	.word	0x00000ae0


	//   ....[7]....
        /*018c*/ 	.word	0x00000b30


	//   ....[8]....
        /*0190*/ 	.word	0x00000b80


	//   ....[9]....
        /*0194*/ 	.word	0x00000bf0


	//   ....[10]....
        /*0198*/ 	.word	0x00000cf0


	//   ....[11]....
        /*019c*/ 	.word	0x00000d40


	//   ....[12]....
        /*01a0*/ 	.word	0x00000d90


	//   ....[13]....
        /*01a4*/ 	.word	0x00000de0


	//   ....[14]....
        /*01a8*/ 	.word	0x00000e30


	//   ....[15]....
        /*01ac*/ 	.word	0x00000ef0


	//   ....[16]....
        /*01b0*/ 	.word	0x00000f40


	//   ....[17]....
        /*01b4*/ 	.word	0x00000f90


	//   ....[18]....
        /*01b8*/ 	.word	0x00000fe0


	//   ....[19]....
        /*01bc*/ 	.word	0x00001050


	//   ....[20]....
        /*01c0*/ 	.word	0x00001140


	//   ....[21]....
        /*01c4*/ 	.word	0x00001190


	//   ....[22]....
        /*01c8*/ 	.word	0x000011e0


	//   ....[23]....
        /*01cc*/ 	.word	0x00001230


	//   ....[24]....
        /*01d0*/ 	.word	0x00001280


	//   ....[25]....
        /*01d4*/ 	.word	0x00001340


	//   ....[26]....
        /*01d8*/ 	.word	0x00001390


	//   ....[27]....
        /*01dc*/ 	.word	0x000013e0


	//   ....[28]....
        /*01e0*/ 	.word	0x00001430


	//   ....[29]....
        /*01e4*/ 	.word	0x000014a0


	//   ....[30]....
        /*01e8*/ 	.word	0x00001570


	//   ....[31]....
        /*01ec*/ 	.word	0x000015c0


	//   ....[32]....
        /*01f0*/ 	.word	0x00001610


	//   ....[33]....
        /*01f4*/ 	.word	0x00001660


	//   ....[34]....
        /*01f8*/ 	.word	0x000016b0


	//   ....[35]....
        /*01fc*/ 	.word	0x00001780


	//   ....[36]....
        /*0200*/ 	.word	0x000017d0


	//   ....[37]....
        /*0204*/ 	.word	0x00001820


	//   ....[38]....
        /*0208*/ 	.word	0x00001870


	//   ....[39]....
        /*020c*/ 	.word	0x000018e0


	//   ....[40]....
        /*0210*/ 	.word	0x00002c20


	//   ....[41]....
        /*0214*/ 	.word	0x00002ca0


	//   ....[42]....
        /*0218*/ 	.word	0x00002d20


	//   ....[43]....
        /*021c*/ 	.word	0x00002da0


	//   ....[44]....
        /*0220*/ 	.word	0x00002e00


	//   ....[45]....
        /*0224*/ 	.word	0x00002e60


	//   ....[46]....
        /*0228*/ 	.word	0x00002ee0


	//   ....[47]....
        /*022c*/ 	.word	0x00002f60


	//   ....[48]....
        /*0230*/ 	.word	0x00002fe0


	//   ....[49]....
        /*0234*/ 	.word	0x00003040


	//   ....[50]....
        /*0238*/ 	.word	0x000030a0


	//   ....[51]....
        /*023c*/ 	.word	0x00003120


	//   ....[52]....
        /*0240*/ 	.word	0x000031a0


	//   ....[53]....
        /*0244*/ 	.word	0x00003220


	//   ....[54]....
        /*0248*/ 	.word	0x00003280


	//   ....[55]....
        /*024c*/ 	.word	0x000032e0


	//   ....[56]....
        /*0250*/ 	.word	0x00003360


	//   ....[57]....
        /*0254*/ 	.word	0x000033e0


	//   ....[58]....
        /*0258*/ 	.word	0x00003460


	//   ....[59]....
        /*025c*/ 	.word	0x000034c0


	//----- nvinfo : EIATTR_VRC_CTA_INIT_COUNT
	.align		4
.L_35:
        /*0260*/ 	.byte	0x02, 0x4a
	.zero		1
	.zero		1


	//----- nvinfo : EIATTR_EXIT_INSTR_OFFSETS
	.align		4
        /*0264*/ 	.byte	0x04, 0x1c
        /*0266*/ 	.short	(.L_37 - .L_36)


	//   ....[0]....
.L_36:
        /*0268*/ 	.word	0x00000070


	//   ....[1]....
        /*026c*/ 	.word	0x00002bf0


	//----- nvinfo : EIATTR_CRS_STACK_SIZE
	.align		4
.L_37:
        /*0270*/ 	.byte	0x04, 0x1e
        /*0272*/ 	.short	(.L_39 - .L_38)
.L_38:
        /*0274*/ 	.word	0x00000000


	//----- nvinfo : EIATTR_CBANK_PARAM_SIZE
	.align		4
.L_39:
        /*0278*/ 	.byte	0x03, 0x19
        /*027a*/ 	.short	0x002c


	//----- nvinfo : EIATTR_PARAM_CBANK
	.align		4
        /*027c*/ 	.byte	0x04, 0x0a
        /*027e*/ 	.short	(.L_41 - .L_40)
	.align		4
.L_40:
        /*0280*/ 	.word	index@(.nv.constant0._Z22Intra_Block_radix_sortPfS_iPjS0_i)
        /*0284*/ 	.short	0x0380
        /*0286*/ 	.short	0x002c


	//----- nvinfo : EIATTR_SW_WAR
	.align		4
.L_41:
        /*0288*/ 	.byte	0x04, 0x36
        /*028a*/ 	.short	(.L_43 - .L_42)
.L_42:
        /*028c*/ 	.word	0x00000008
.L_43:


//--------------------- .nv.info._Z16Data_PostprocessPfi --------------------------
	.section	.nv.info._Z16Data_PostprocessPfi,"",@"SHT_CUDA_INFO"
	.sectionflags	@""
	.align	4


	//----- nvinfo : EIATTR_CUDA_API_VERSION
	.align		4
        /*0000*/ 	.byte	0x04, 0x37
        /*0002*/ 	.short	(.L_45 - .L_44)
.L_44:
        /*0004*/ 	.word	0x00000082


	//----- nvinfo : EIATTR_KPARAM_INFO
	.align		4
.L_45:
        /*0008*/ 	.byte	0x04, 0x17
        /*000a*/ 	.short	(.L_47 - .L_46)
.L_46:
        /*000c*/ 	.word	0x00000000
        /*0010*/ 	.short	0x0001
        /*0012*/ 	.short	0x0008
        /*0014*/ 	.byte	0x00, 0xf0, 0x11, 0x00


	//----- nvinfo : EIATTR_KPARAM_INFO
	.align		4
.L_47:
        /*0018*/ 	.byte	0x04, 0x17
        /*001a*/ 	.short	(.L_49 - .L_48)
.L_48:
        /*001c*/ 	.word	0x00000000
        /*0020*/ 	.short	0x0000
        /*0022*/ 	.short	0x0000
        /*0024*/ 	.byte	0x00, 0xf5, 0x21, 0x00


	//----- nvinfo : EIATTR_SPARSE_MMA_MASK
	.align		4
.L_49:
        /*0028*/ 	.byte	0x03, 0x50
        /*002a*/ 	.short	0x0000


	//----- nvinfo : EIATTR_MAXREG_COUNT
	.align		4
        /*002c*/ 	.byte	0x03, 0x1b
        /*002e*/ 	.short	0x00ff


	//----- nvinfo : EIATTR_MERCURY_ISA_VERSION
	.align		4
        /*0030*/ 	.byte	0x03, 0x5f
        /*0032*/ 	.short	0x0101


	//----- nvinfo : EIATTR_VRC_CTA_INIT_COUNT
	.align		4
        /*0034*/ 	.byte	0x02, 0x4a
	.zero		1
	.zero		1


	//----- nvinfo : EIATTR_EXIT_INSTR_OFFSETS
	.align		4
        /*0038*/ 	.byte	0x04, 0x1c
        /*003a*/ 	.short	(.L_51 - .L_50)


	//   ....[0]....
.L_50:
        /*003c*/ 	.word	0x00000070


	//   ....[1]....
        /*0040*/ 	.word	0x00000100


	//----- nvinfo : EIATTR_CBANK_PARAM_SIZE
	.align		4
.L_51:
        /*0044*/ 	.byte	0x03, 0x19
        /*0046*/ 	.short	0x000c


	//----- nvinfo : EIATTR_PARAM_CBANK
	.align		4
        /*0048*/ 	.byte	0x04, 0x0a
        /*004a*/ 	.short	(.L_53 - .L_52)
	.align		4
.L_52:
        /*004c*/ 	.word	index@(.nv.constant0._Z16Data_PostprocessPfi)
        /*0050*/ 	.short	0x0380
        /*0052*/ 	.short	0x000c


	//----- nvinfo : EIATTR_SW_WAR
	.align		4
.L_53:
        /*0054*/ 	.byte	0x04, 0x36
        /*0056*/ 	.short	(.L_55 - .L_54)
.L_54:
        /*0058*/ 	.word	0x00000008
.L_55:


//--------------------- .nv.info._Z15Data_PreprocessPfi --------------------------
	.section	.nv.info._Z15Data_PreprocessPfi,"",@"SHT_CUDA_INFO"
	.sectionflags	@""
	.align	4


	//----- nvinfo : EIATTR_CUDA_API_VERSION
	.align		4
        /*0000*/ 	.byte	0x04, 0x37
        /*0002*/ 	.short	(.L_57 - .L_56)
.L_56:
        /*0004*/ 	.word	0x00000082


	//----- nvinfo : EIATTR_KPARAM_INFO
	.align		4
.L_57:
        /*0008*/ 	.byte	0x04, 0x17
        /*000a*/ 	.short	(.L_59 - .L_58)
.L_58:
        /*000c*/ 	.word	0x00000000
        /*0010*/ 	.short	0x0001
        /*0012*/ 	.short	0x0008
        /*0014*/ 	.byte	0x00, 0xf0, 0x11, 0x00


	//----- nvinfo : EIATTR_KPARAM_INFO
	.align		4
.L_59:
        /*0018*/ 	.byte	0x04, 0x17
        /*001a*/ 	.short	(.L_61 - .L_60)
.L_60:
        /*001c*/ 	.word	0x00000000
        /*0020*/ 	.short	0x0000
        /*0022*/ 	.short	0x0000
        /*0024*/ 	.byte	0x00, 0xf5, 0x21, 0x00


	//----- nvinfo : EIATTR_SPARSE_MMA_MASK
	.align		4
.L_61:
        /*0028*/ 	.byte	0x03, 0x50
        /*002a*/ 	.short	0x0000


	//----- nvinfo : EIATTR_MAXREG_COUNT
	.align		4
        /*002c*/ 	.byte	0x03, 0x1b
        /*002e*/ 	.short	0x00ff


	//----- nvinfo : EIATTR_MERCURY_ISA_VERSION
	.align		4
        /*0030*/ 	.byte	0x03, 0x5f
        /*0032*/ 	.short	0x0101


	//----- nvinfo : EIATTR_VRC_CTA_INIT_COUNT
	.align		4
        /*0034*/ 	.byte	0x02, 0x4a
	.zero		1
	.zero		1


	//----- nvinfo : EIATTR_EXIT_INSTR_OFFSETS
	.align		4
        /*0038*/ 	.byte	0x04, 0x1c
        /*003a*/ 	.short	(.L_63 - .L_62)


	//   ....[0]....
.L_62:
        /*003c*/ 	.word	0x00000070


	//   ....[1]....
        /*0040*/ 	.word	0x00000100


	//----- nvinfo : EIATTR_CBANK_PARAM_SIZE
	.align		4
.L_63:
        /*0044*/ 	.byte	0x03, 0x19
        /*0046*/ 	.short	0x000c


	//----- nvinfo : EIATTR_PARAM_CBANK
	.align		4
        /*0048*/ 	.byte	0x04, 0x0a
        /*004a*/ 	.short	(.L_65 - .L_64)
	.align		4
.L_64:
        /*004c*/ 	.word	index@(.nv.constant0._Z15Data_PreprocessPfi)
        /*0050*/ 	.short	0x0380
        /*0052*/ 	.short	0x000c


	//----- nvinfo : EIATTR_SW_WAR
	.align		4
.L_65:
        /*0054*/ 	.byte	0x04, 0x36
        /*0056*/ 	.short	(.L_67 - .L_66)
.L_66:
        /*0058*/ 	.word	0x00000008
.L_67:


//--------------------- .nv.callgraph             --------------------------
	.section	.nv.callgraph,"",@"SHT_CUDA_CALLGRAPH"
	.align	4
	.sectionentsize	8
	.align		4
        /*0000*/ 	.word	0x00000000
	.align		4
        /*0004*/ 	.word	0xffffffff
	.align		4
        /*0008*/ 	.word	0x00000000
	.align		4
        /*000c*/ 	.word	0xfffffffe
	.align		4
        /*0010*/ 	.word	0x00000000
	.align		4
        /*0014*/ 	.word	0xfffffffd
	.align		4
        /*0018*/ 	.word	0x00000000
	.align		4
        /*001c*/ 	.word	0xfffffffc


//--------------------- .text._Z22Intra_Block_radix_sortPfS_iPjS0_i --------------------------
	.section	.text._Z22Intra_Block_radix_sortPfS_iPjS0_i,"ax",@progbits
	.align	128
        .global         _Z22Intra_Block_radix_sortPfS_iPjS0_i
        .type           _Z22Intra_Block_radix_sortPfS_iPjS0_i,@function
        .size           _Z22Intra_Block_radix_sortPfS_iPjS0_i,(.L_x_64 - _Z22Intra_Block_radix_sortPfS_iPjS0_i)
        .other          _Z22Intra_Block_radix_sortPfS_iPjS0_i,@"STO_CUDA_ENTRY STV_DEFAULT"
_Z22Intra_Block_radix_sortPfS_iPjS0_i:
.text._Z22Intra_Block_radix_sortPfS_iPjS0_i:
[----:B------:R-:W-:Y:S01]  /*0000*/  LDC R1, c[0x0][0x37c] ;  /* 0x0000df00ff017b82 */ /* 0x000fe20000000800 */
[----:B------:R-:W0:Y:S07]  /*0010*/  S2R R12, SR_TID.X ;  /* 0x00000000000c7919 */ /* 0x000e2e0000002100 */
[----:B------:R-:W0:Y:S01]  /*0020*/  S2UR UR30, SR_CTAID.X ;  /* 0x00000000001e79c3 */ /* 0x000e220000002500 */
[----:B------:R-:W1:Y:S07]  /*0030*/  LDCU UR4, c[0x0][0x390] ;  /* 0x00007200ff0477ac */ /* 0x000e6e0008000800 */
[----:B------:R-:W0:Y:S02]  /*0040*/  LDC R11, c[0x0][0x360] ;  /* 0x0000d800ff0b7b82 */ /* 0x000e240000000800 */
[----:B0-----:R-:W-:-:S05]  /*0050*/  IMAD R11, R11, UR30, R12 ;  /* 0x0000001e0b0b7c24 */ /* 0x001fca000f8e020c */
[----:B-1----:R-:W-:-:S13]  /*0060*/  ISETP.GE.AND P0, PT, R11, UR4, PT ;  /* 0x000000040b007c0c */ /* 0x002fda000bf06270 */
[----:B------:R-:W-:Y:S05]  /*0070*/  @P0 EXIT ;  /* 0x000000000000094d */ /* 0x000fea0003800000 */
[----:B------:R-:W0:Y:S01]  /*0080*/  LDC.64 R2, c[0x0][0x380] ;  /* 0x0000e000ff027b82 */ /* 0x000e220000000a00 */
[----:B------:R-:W1:Y:S07]  /*0090*/  LDCU.64 UR22, c[0x0][0x358] ;  /* 0x00006b00ff1677ac */ /* 0x000e6e0008000a00 */
[----:B------:R-:W2:Y:S01]  /*00a0*/  S2UR UR17, SR_CgaCtaId ;  /* 0x00000000001179c3 */ /* 0x000ea20000008800 */
[----:B------:R-:W-:Y:S01]  /*00b0*/  UMOV UR4, 0x400 ;  /* 0x0000040000047882 */ /* 0x000fe20000000000 */
[----:B------:R-:W3:Y:S01]  /*00c0*/  LDCU UR18, c[0x0][0x3a8] ;  /* 0x00007500ff1277ac */ /* 0x000ee20008000800 */
[----:B------:R-:W-:Y:S01]  /*00d0*/  IMAD.SHL.U32 R10, R12, 0x4, RZ ;  /* 0x000000040c0a7824 */ /* 0x000fe200078e00ff */
[----:B------:R-:W4:Y:S04]  /*00e0*/  LDCU.64 UR10, c[0x0][0x3a0] ;  /* 0x00007400ff0a77ac */ /* 0x000f280008000a00 */
[----:B------:R-:W5:Y:S01]  /*00f0*/  LDC.64 R4, c[0x0][0x388] ;  /* 0x0000e200ff047b82 */ /* 0x000f620000000a00 */
[----:B------:R-:W5:Y:S01]  /*0100*/  LDCU.64 UR8, c[0x0][0x398] ;  /* 0x00007300ff0877ac */ /* 0x000f620008000a00 */
[----:B0-----:R-:W-:-:S05]  /*0110*/  IMAD.WIDE R2, R11, 0x4, R2 ;  /* 0x000000040b027825 */ /* 0x001fca00078e0202 */
[----:B-1----:R3:W5:Y:S01]  /*0120*/  LDG.E R7, desc[UR22][R2.64] ;  /* 0x0000001602077981 */ /* 0x002762000c1e1900 */
[----:B------:R-:W-:Y:S01]  /*0130*/  UIADD3 UR5, UPT, UPT, UR4, 0x80, URZ ;  /* 0x0000008004057890 */ /* 0x000fe2000fffe0ff */
[----:B------:R-:W-:Y:S01]  /*0140*/  LOP3.LUT R8, R10, 0x7c, RZ, 0xc0, !PT ;  /* 0x0000007c0a087812 */ /* 0x000fe200078ec0ff */
[----:B------:R-:W-:Y:S02]  /*0150*/  UIADD3 UR6, UPT, UPT, UR4, 0x5090, URZ ;  /* 0x0000509004067890 */ /* 0x000fe4000fffe0ff */
[----:B------:R-:W-:Y:S02]  /*0160*/  UIADD3 UR12, UPT, UPT, UR4, 0x6094, URZ ;  /* 0x00006094040c7890 */ /* 0x000fe4000fffe0ff */
[----:B------:R-:W-:Y:S02]  /*0170*/  UIADD3 UR13, UPT, UPT, UR4, 0x7098, URZ ;  /* 0x00007098040d7890 */ /* 0x000fe4000fffe0ff */
[----:B------:R-:W-:Y:S01]  /*0180*/  UIADD3 UR14, UPT, UPT, UR4, 0x809c, URZ ;  /* 0x0000809c040e7890 */ /* 0x000fe2000fffe0ff */
[----:B---3--:R-:W-:Y:S01]  /*0190*/  IMAD.U32 R3, RZ, RZ, UR18 ;  /* 0x00000012ff037e24 */ /* 0x008fe2000f8e00ff */
[----:B--2---:R-:W-:Y:S01]  /*01a0*/  ULEA UR31, UR17, UR4, 0x18 ;  /* 0x00000004111f7291 */ /* 0x004fe2000f8ec0ff */
[----:B----4-:R-:W-:Y:S01]  /*01b0*/  MOV R2, UR10 ;  /* 0x0000000a00027c02 */ /* 0x010fe20008000f00 */
[----:B------:R-:W-:Y:S01]  /*01c0*/  UIADD3 UR15, UPT, UPT, UR4, 0x90a0, URZ ;  /* 0x000090a0040f7890 */ /* 0x000fe2000fffe0ff */
[----:B------:R-:W-:Y:S01]  /*01d0*/  IMAD R0, R3, UR30, R12 ;  /* 0x0000001e03007c24 */ /* 0x000fe2000f8e020c */
[----:B------:R-:W-:Y:S01]  /*01e0*/  ULEA UR4, UR17, UR5, 0x18 ;  /* 0x0000000511047291 */ /* 0x000fe2000f8ec0ff */
[----:B------:R-:W-:Y:S01]  /*01f0*/  IMAD.U32 R3, RZ, RZ, UR11 ;  /* 0x0000000bff037e24 */ /* 0x000fe2000f8e00ff */
[----:B------:R-:W-:Y:S01]  /*0200*/  USHF.L.U32 UR16, UR18, 0x2, URZ ;  /* 0x0000000212107899 */ /* 0x000fe200080006ff */
[----:B------:R-:W-:Y:S01]  /*0210*/  VIADD R9, R0, 0x1 ;  /* 0x0000000100097836 */ /* 0x000fe20000000000 */
[----:B------:R-:W-:Y:S01]  /*0220*/  UIADD3 UR7, UPT, UPT, UR30, UR18, URZ ;  /* 0x000000121e077290 */ /* 0x000fe2000fffe0ff */
[----:B-----5:R-:W-:Y:S01]  /*0230*/  IMAD.WIDE R4, R11, 0x4, R4 ;  /* 0x000000040b047825 */ /* 0x020fe200078e0204 */
[----:B------:R-:W-:-:S02]  /*0240*/  UISETP.LT.AND UP0, UPT, UR16, 0x2, UPT ;  /* 0x000000021000788c */ /* 0x000fc4000bf01270 */
[----:B------:R-:W-:Y:S01]  /*0250*/  UIMAD.WIDE.U32 UR26, UR7, 0x4, UR8 ;  /* 0x00000004071a78a5 */ /* 0x000fe2000f8e0008 */
[----:B------:R-:W-:Y:S01]  /*0260*/  IMAD.WIDE.U32 R2, R9, 0x4, R2 ;  /* 0x0000000409027825 */ /* 0x000fe200078e0002 */
[----:B------:R-:W-:Y:S01]  /*0270*/  UIADD3 UR7, UPT, UPT, UR7, UR18, URZ ;  /* 0x0000001207077290 */ /* 0x000fe2000fffe0ff */
[----:B------:R-:W-:Y:S01]  /*0280*/  SHF.R.U32.HI R9, RZ, 0x3, R12 ;  /* 0x00000003ff097819 */ /* 0x000fe2000001160c */
[----:B------:R-:W-:Y:S02]  /*0290*/  USEL UR16, UR16, 0x2, !UP0 ;  /* 0x0000000210107887 */ /* 0x000fe4000c000000 */
[----:B------:R-:W-:Y:S01]  /*02a0*/  ULEA UR5, UR17, UR6, 0x18 ;  /* 0x0000000611057291 */ /* 0x000fe2000f8ec0ff */
[----:B------:R-:W-:Y:S01]  /*02b0*/  LOP3.LUT R9, R9, 0x7c, RZ, 0xc0, !PT ;  /* 0x0000007c09097812 */ /* 0x000fe200078ec0ff */
[----:B------:R-:W-:Y:S02]  /*02c0*/  UIADD3 UR16, UPT, UPT, UR16, -0x1, URZ ;  /* 0xffffffff10107890 */ /* 0x000fe4000fffe0ff */
[----:B------:R-:W-:-:S02]  /*02d0*/  UIMAD.WIDE.U32 UR28, UR7, 0x4, UR8 ;  /* 0x00000004071c78a5 */ /* 0x000fc4000f8e0008 */
[----:B------:R-:W-:Y:S02]  /*02e0*/  UIMAD.WIDE.U32 UR24, UR30, 0x4, UR8 ;  /* 0x000000041e1878a5 */ /* 0x000fe4000f8e0008 */
[----:B------:R-:W-:Y:S02]  /*02f0*/  ULOP3.LUT UR32, UR16, 0x3, URZ, 0xc0, !UPT ;  /* 0x0000000310207892 */ /* 0x000fe4000f8ec0ff */
[----:B------:R-:W-:Y:S02]  /*0300*/  ULEA UR12, UR17, UR12, 0x18 ;  /* 0x0000000c110c7291 */ /* 0x000fe4000f8ec0ff */
[----:B------:R-:W-:Y:S02]  /*0310*/  ULEA UR13, UR17, UR13, 0x18 ;  /* 0x0000000d110d7291 */ /* 0x000fe4000f8ec0ff */
[----:B------:R-:W-:Y:S02]  /*0320*/  ULEA UR14, UR17, UR14, 0x18 ;  /* 0x0000000e110e7291 */ /* 0x000fe4000f8ec0ff */
[----:B------:R-:W-:-:S02]  /*0330*/  ULEA UR15, UR17, UR15, 0x18 ;  /* 0x0000000f110f7291 */ /* 0x000fc4000f8ec0ff */
[----:B------:R-:W-:Y:S01]  /*0340*/  ULOP3.LUT UR16, UR16, 0xfffffffc, URZ, 0xc0, !UPT ;  /* 0xfffffffc10107892 */ /* 0x000fe2000f8ec0ff */
[----:B------:R-:W-:Y:S01]  /*0350*/  UMOV UR35, 0x1 ;  /* 0x0000000100237882 */ /* 0x000fe20000000000 */
[----:B------:R-:W-:Y:S01]  /*0360*/  UMOV UR34, 0x2 ;  /* 0x0000000200227882 */ /* 0x000fe20000000000 */
[----:B------:R-:W-:Y:S01]  /*0370*/  UMOV UR33, 0x3 ;  /* 0x0000000300217882 */ /* 0x000fe20000000000 */
[----:B------:R0:W-:Y:S01]  /*0380*/  STS [R10+UR4], R7 ;  /* 0x000000070a007988 */ /* 0x0001e20008000804 */
[----:B------:R-:W-:Y:S02]  /*0390*/  UIADD3 UR4, UPT, UPT, UR7, UR18, URZ ;  /* 0x0000001207047290 */ /* 0x000fe4000fffe0ff */
[----:B------:R-:W-:Y:S02]  /*03a0*/  UIMAD.WIDE.U32 UR6, UR7, 0x4, UR10 ;  /* 0x00000004070678a5 */ /* 0x000fe4000f8e000a */
[----:B------:R-:W-:Y:S02]  /*03b0*/  UIMAD.WIDE.U32 UR8, UR4, 0x4, UR8 ;  /* 0x00000004040878a5 */ /* 0x000fe4000f8e0008 */
[----:B------:R-:W-:-:S03]  /*03c0*/  UIMAD.WIDE.U32 UR10, UR4, 0x4, UR10 ;  /* 0x00000004040a78a5 */ /* 0x000fc6000f8e000a */
[----:B------:R-:W-:Y:S01]  /*03d0*/  UMOV UR4, URZ ;  /* 0x000000ff00047c82 */ /* 0x000fe20008000000 */
[----:B0-----:R-:W-:Y:S08]  /*03e0*/  BAR.SYNC.DEFER_BLOCKING 0x0 ;  /* 0x0000000000007b1d */ /* 0x001ff00000010000 */
.L_x_32:
[----:B0-----:R-:W0:Y:S01]  /*03f0*/  S2R R7, SR_TID.X ;  /* 0x0000000000077919 */ /* 0x001e220000002100 */
[----:B------:R-:W1:Y:S01]  /*0400*/  S2UR UR18, SR_CgaCtaId ;  /* 0x00000000001279c3 */ /* 0x000e620000008800 */
[----:B------:R-:W-:Y:S01]  /*0410*/  UMOV UR17, 0x400 ;  /* 0x0000040000117882 */ /* 0x000fe20000000000 */
[----:B------:R-:W-:Y:S01]  /*0420*/  BSSY.RECONVERGENT B0, `(.L_x_0) ;  /* 0x0000012000007945 */ /* 0x000fe20003800200 */
[----:B------:R-:W-:Y:S01]  /*0430*/  UIADD3 UR17, UPT, UPT, UR17, 0x80, URZ ;  /* 0x0000008011117890 */ /* 0x000fe2000fffe0ff */
[----:B------:R-:W-:-:S04]  /*0440*/  IMAD.MOV.U32 R6, RZ, RZ, RZ ;  /* 0x000000ffff067224 */ /* 0x000fc800078e00ff */
[----:B------:R-:W2:Y:S01]  /*0450*/  S2UR UR36, SR_CgaCtaId ;  /* 0x00000000002479c3 */ /* 0x000ea20000008800 */
[----:B-1----:R-:W-:Y:S01]  /*0460*/  ULEA UR17, UR18, UR17, 0x18 ;  /* 0x0000001112117291 */ /* 0x002fe2000f8ec0ff */
[----:B0-----:R-:W-:-:S08]  /*0470*/  SHF.L.U32 R13, R7, 0x2, RZ ;  /* 0x00000002070d7819 */ /* 0x001fd000000006ff */
[----:B------:R-:W0:Y:S02]  /*0480*/  LDS R13, [R13+UR17] ;  /* 0x000000110d0d7984 */ /* 0x000e240008000800 */
[----:B0-----:R-:W-:-:S13]  /*0490*/  LOP3.LUT P0, R14, R13, UR33, RZ, 0xc0, !PT ;  /* 0x000000210d0e7c12 */ /* 0x001fda000f80c0ff */
[----:B--23--:R-:W-:Y:S05]  /*04a0*/  @!P0 BRA `(.L_x_1) ;  /* 0x0000000000248947 */ /* 0x00cfea0003800000 */
[----:B------:R-:W-:Y:S01]  /*04b0*/  ISETP.NE.AND P0, PT, R14, UR33, PT ;  /* 0x000000210e007c0c */ /* 0x000fe2000bf05270 */
[----:B------:R-:W-:-:S12]  /*04c0*/  IMAD.MOV.U32 R6, RZ, RZ, 0x3 ;  /* 0x00000003ff067424 */ /* 0x000fd800078e00ff */
[----:B------:R-:W-:Y:S05]  /*04d0*/  @!P0 BRA `(.L_x_1) ;  /* 0x0000000000188947 */ /* 0x000fea0003800000 */
[----:B------:R-:W-:-:S04]  /*04e0*/  LOP3.LUT R6, R13, UR35, RZ, 0xc0, !PT ;  /* 0x000000230d067c12 */ /* 0x000fc8000f8ec0ff */
[----:B------:R-:W-:Y:S01]  /*04f0*/  ISETP.NE.AND P0, PT, R6, UR35, PT ;  /* 0x0000002306007c0c */ /* 0x000fe2000bf05270 */
[----:B------:R-:W-:-:S12]  /*0500*/  HFMA2 R6, -RZ, RZ, 0, 5.9604644775390625e-08 ;  /* 0x00000001ff067431 */ /* 0x000fd800000001ff */
[----:B------:R-:W-:-:S04]  /*0510*/  @P0 LOP3.LUT R13, R13, UR34, RZ, 0xc0, !PT ;  /* 0x000000220d0d0c12 */ /* 0x000fc8000f8ec0ff */
[----:B------:R-:W-:-:S04]  /*0520*/  @P0 ISETP.NE.AND P1, PT, R13, UR34, PT ;  /* 0x000000220d000c0c */ /* 0x000fc8000bf25270 */
[----:B------:R-:W-:-:S09]  /*0530*/  @P0 SEL R6, R0, 0x2, P1 ;  /* 0x0000000200060807 */ /* 0x000fd20000800000 */
.L_x_1:
[----:B------:R-:W-:Y:S05]  /*0540*/  BSYNC.RECONVERGENT B0 ;  /* 0x0000000000007941 */ /* 0x000fea0003800200 */
.L_x_0:
[----:B------:R-:W-:Y:S01]  /*0550*/  UMOV UR19, 0x400 ;  /* 0x0000040000137882 */ /* 0x000fe20000000000 */
[C---:B------:R-:W-:Y:S01]  /*0560*/  ISETP.NE.AND P0, PT, R6.reuse, RZ, PT ;  /* 0x000000ff0600720c */ /* 0x040fe20003f05270 */
[----:B------:R-:W-:Y:S01]  /*0570*/  UIADD3 UR17, UPT, UPT, UR19, 0x1080, URZ ;  /* 0x0000108013117890 */ /* 0x000fe2000fffe0ff */
[C---:B------:R-:W-:Y:S01]  /*0580*/  ISETP.NE.AND P1, PT, R6.reuse, 0x2, PT ;  /* 0x000000020600780c */ /* 0x040fe20003f25270 */
[----:B------:R-:W-:Y:S01]  /*0590*/  UIADD3 UR18, UPT, UPT, UR19, 0x3088, URZ ;  /* 0x0000308813127890 */ /* 0x000fe2000fffe0ff */
[----:B------:R-:W-:Y:S01]  /*05a0*/  SEL R0, RZ, 0x1, P0 ;  /* 0x00000001ff007807 */ /* 0x000fe20000000000 */
[----:B------:R-:W-:Y:S01]  /*05b0*/  ULEA UR17, UR36, UR17, 0x18 ;  /* 0x0000001124117291 */ /* 0x000fe2000f8ec0ff */
[----:B------:R-:W-:Y:S01]  /*05c0*/  ISETP.NE.AND P0, PT, R6, 0x1, PT ;  /* 0x000000010600780c */ /* 0x000fe20003f05270 */
[----:B------:R-:W-:Y:S01]  /*05d0*/  ULEA UR18, UR36, UR18, 0x18 ;  /* 0x0000001224127291 */ /* 0x000fe2000f8ec0ff */
[----:B------:R-:W-:Y:S02]  /*05e0*/  SEL R16, RZ, 0x1, P1 ;  /* 0x00000001ff107807 */ /* 0x000fe40000800000 */
[----:B------:R-:W-:-:S02]  /*05f0*/  SEL R14, RZ, 0x1, P0 ;  /* 0x00000001ff0e7807 */ /* 0x000fc40000000000 */
[C---:B------:R-:W-:Y:S01]  /*0600*/  LEA R13, R12.reuse, UR17, 0x2 ;  /* 0x000000110c0d7c11 */ /* 0x040fe2000f8e10ff */
[----:B------:R-:W-:Y:S01]  /*0610*/  UIADD3 UR17, UPT, UPT, UR19, 0x2084, URZ ;  /* 0x0000208413117890 */ /* 0x000fe2000fffe0ff */
[----:B------:R-:W-:Y:S01]  /*0620*/  LEA R17, R12, UR18, 0x2 ;  /* 0x000000120c117c11 */ /* 0x000fe2000f8e10ff */
[----:B------:R-:W-:Y:S01]  /*0630*/  UIADD3 UR19, UPT, UPT, UR19, 0x408c, URZ ;  /* 0x0000408c13137890 */ /* 0x000fe2000fffe0ff */
[----:B------:R-:W-:Y:S01]  /*0640*/  ISETP.NE.AND P2, PT, R6, 0x3, PT ;  /* 0x000000030600780c */ /* 0x000fe20003f45270 */
[----:B------:R0:W-:Y:S01]  /*0650*/  STS [R13], R0 ;  /* 0x000000000d007388 */ /* 0x0001e20000000800 */
[----:B------:R-:W-:Y:S01]  /*0660*/  ULEA UR17, UR36, UR17, 0x18 ;  /* 0x0000001124117291 */ /* 0x000fe2000f8ec0ff */
[----:B------:R-:W-:Y:S01]  /*0670*/  BAR.SYNC.DEFER_BLOCKING 0x0 ;  /* 0x0000000000007b1d */ /* 0x000fe20000010000 */
[----:B------:R-:W-:Y:S01]  /*0680*/  ULEA UR19, UR36, UR19, 0x18 ;  /* 0x0000001324137291 */ /* 0x000fe2000f8ec0ff */
[----:B------:R-:W-:-:S03]  /*0690*/  ISETP.GT.U32.AND P6, PT, R12, 0x1f, PT ;  /* 0x0000001f0c00780c */ /* 0x000fc60003fc4070 */
[C---:B------:R-:W-:Y:S02]  /*06a0*/  LEA R15, R12.reuse, UR17, 0x2 ;  /* 0x000000110c0f7c11 */ /* 0x040fe4000f8e10ff */
[----:B0-----:R-:W-:Y:S02]  /*06b0*/  SEL R0, RZ, 0x1, P2 ;  /* 0x00000001ff007807 */ /* 0x001fe40001000000 */
[C---:B------:R-:W-:Y:S01]  /*06c0*/  LEA R19, R12.reuse, UR19, 0x2 ;  /* 0x000000130c137c11 */ /* 0x040fe2000f8e10ff */
[----:B------:R0:W-:Y:S01]  /*06d0*/  STS [R15], R14 ;  /* 0x0000000e0f007388 */ /* 0x0001e20000000800 */
[----:B------:R-:W-:Y:S01]  /*06e0*/  BAR.SYNC.DEFER_BLOCKING 0x0 ;  /* 0x0000000000007b1d */ /* 0x000fe20000010000 */
[----:B0-----:R-:W-:-:S04]  /*06f0*/  LOP3.LUT R14, R12, 0x1f, RZ, 0xc0, !PT ;  /* 0x0000001f0c0e7812 */ /* 0x001fc800078ec0ff */
[C---:B------:R-:W-:Y:S02]  /*0700*/  ISETP.NE.AND P0, PT, R14.reuse, RZ, PT ;  /* 0x000000ff0e00720c */ /* 0x040fe40003f05270 */
[C---:B------:R-:W-:Y:S02]  /*0710*/  ISETP.GE.U32.AND P1, PT, R14.reuse, 0x2, PT ;  /* 0x000000020e00780c */ /* 0x040fe40003f26070 */
[C---:B------:R-:W-:Y:S02]  /*0720*/  ISETP.GE.U32.AND P2, PT, R14.reuse, 0x4, PT ;  /* 0x000000040e00780c */ /* 0x040fe40003f46070 */
[C---:B------:R-:W-:Y:S02]  /*0730*/  ISETP.GE.U32.AND P3, PT, R14.reuse, 0x8, PT ;  /* 0x000000080e00780c */ /* 0x040fe40003f66070 */
[C---:B------:R-:W-:Y:S02]  /*0740*/  ISETP.GE.U32.AND P4, PT, R14.reuse, 0x10, PT ;  /* 0x000000100e00780c */ /* 0x040fe40003f86070 */
[----:B------:R-:W-:Y:S01]  /*0750*/  ISETP.NE.AND P5, PT, R14, 0x1f, PT ;  /* 0x0000001f0e00780c */ /* 0x000fe20003fa5270 */
[----:B------:R-:W-:Y:S01]  /*0760*/  STS [R17], R16 ;  /* 0x0000001011007388 */ /* 0x000fe20000000800 */
[----:B------:R-:W-:Y:S06]  /*0770*/  BAR.SYNC.DEFER_BLOCKING 0x0 ;  /* 0x0000000000007b1d */ /* 0x000fec0000010000 */
[----:B------:R-:W-:Y:S02]  /*0780*/  STS [R19], R0 ;  /* 0x0000000013007388 */ /* 0x000fe40000000800 */
[----:B------:R-:W-:Y:S06]  /*0790*/  BAR.SYNC.DEFER_BLOCKING 0x0 ;  /* 0x0000000000007b1d */ /* 0x000fec0000010000 */
[----:B------:R-:W0:Y:S04]  /*07a0*/  LDS R13, [R13] ;  /* 0x000000000d0d7984 */ /* 0x000e280000000800 */
[----:B0-----:R-:W-:Y:S04]  /*07b0*/  STS [R10+UR5+0x4], R13 ;  /* 0x0000040d0a007988 */ /* 0x001fe80008000805 */
[----:B------:R-:W0:Y:S04]  /*07c0*/  LDS R21, [R15] ;  /* 0x000000000f157984 */ /* 0x000e280000000800 */
[----:B0-----:R-:W-:Y:S04]  /*07d0*/  STS [R10+UR12+0x4], R21 ;  /* 0x000004150a007988 */ /* 0x001fe8000800080c */
[----:B------:R-:W0:Y:S04]  /*07e0*/  LDS R23, [R17] ;  /* 0x0000000011177984 */ /* 0x000e280000000800 */
[----:B0-----:R-:W-:Y:S04]  /*07f0*/  STS [R10+UR13+0x4], R23 ;  /* 0x000004170a007988 */ /* 0x001fe8000800080d */
[----:B------:R-:W0:Y:S04]  /*0800*/  LDS R25, [R19] ;  /* 0x0000000013197984 */ /* 0x000e280000000800 */
[----:B0-----:R-:W-:Y:S01]  /*0810*/  STS [R10+UR14+0x4], R25 ;  /* 0x000004190a007988 */ /* 0x001fe2000800080e */
[----:B------:R-:W-:Y:S06]  /*0820*/  BAR.SYNC.DEFER_BLOCKING 0x0 ;  /* 0x0000000000007b1d */ /* 0x000fec0000010000 */
[----:B------:R-:W-:Y:S04]  /*0830*/  @P0 LDS R0, [R10+UR5] ;  /* 0x000000050a000984 */ /* 0x000fe80008000800 */
[----:B------:R-:W0:Y:S02]  /*0840*/  @P0 LDS R13, [R10+UR5+0x4] ;  /* 0x000004050a0d0984 */ /* 0x000e240008000800 */
[----:B0-----:R-:W-:-:S05]  /*0850*/  @P0 IMAD.IADD R13, R0, 0x1, R13 ;  /* 0x00000001000d0824 */ /* 0x001fca00078e020d */
[----:B------:R-:W-:Y:S01]  /*0860*/  @P0 STS [R10+UR5+0x4], R13 ;  /* 0x0000040d0a000988 */ /* 0x000fe20008000805 */
[----:B------:R-:W-:-:S03]  /*0870*/  NOP ;  /* 0x0000000000007918 */ /* 0x000fc60000000000 */
[----:B------:R-:W-:Y:S04]  /*0880*/  @P1 LDS R0, [R10+UR5+-0x4] ;  /* 0xfffffc050a001984 */ /* 0x000fe80008000800 */
[----:B------:R-:W0:Y:S02]  /*0890*/  @P1 LDS R15, [R10+UR5+0x4] ;  /* 0x000004050a0f1984 */ /* 0x000e240008000800 */
[----:B0-----:R-:W-:-:S05]  /*08a0*/  @P1 IMAD.IADD R15, R0, 0x1, R15 ;  /* 0x00000001000f1824 */ /* 0x001fca00078e020f */
[----:B------:R-:W-:Y:S01]  /*08b0*/  @P1 STS [R10+UR5+0x4], R15 ;  /* 0x0000040f0a001988 */ /* 0x000fe20008000805 */
[----:B------:R-:W-:-:S03]  /*08c0*/  NOP ;  /* 0x0000000000007918 */ /* 0x000fc60000000000 */
[----:B------:R-:W-:Y:S04]  /*08d0*/  @P2 LDS R0, [R10+UR5+-0xc] ;  /* 0xfffff4050a002984 */ /* 0x000fe80008000800 */
[----:B------:R-:W0:Y:S02]  /*08e0*/  @P2 LDS R17, [R10+UR5+0x4] ;  /* 0x000004050a112984 */ /* 0x000e240008000800 */
[----:B0-----:R-:W-:-:S05]  /*08f0*/  @P2 IADD3 R17, PT, PT, R0, R17, RZ ;  /* 0x0000001100112210 */ /* 0x001fca0007ffe0ff */
[----:B------:R-:W-:Y:S01]  /*0900*/  @P2 STS [R10+UR5+0x4], R17 ;  /* 0x000004110a002988 */ /* 0x000fe20008000805 */
[----:B------:R-:W-:-:S03]  /*0910*/  NOP ;  /* 0x0000000000007918 */ /* 0x000fc60000000000 */
[----:B------:R-:W-:Y:S04]  /*0920*/  @P3 LDS R0, [R10+UR5+-0x1c] ;  /* 0xffffe4050a003984 */ /* 0x000fe80008000800 */
[----:B------:R-:W0:Y:S02]  /*0930*/  @P3 LDS R13, [R10+UR5+0x4] ;  /* 0x000004050a0d3984 */ /* 0x000e240008000800 */
[----:B0-----:R-:W-:-:S05]  /*0940*/  @P3 IMAD.IADD R13, R0, 0x1, R13 ;  /* 0x00000001000d3824 */ /* 0x001fca00078e020d */
[----:B------:R0:W-:Y:S01]  /*0950*/  @P3 STS [R10+UR5+0x4], R13 ;  /* 0x0000040d0a003988 */ /* 0x0001e20008000805 */
[----:B------:R-:W-:-:S03]  /*0960*/  NOP ;  /* 0x0000000000007918 */ /* 0x000fc60000000000 */
[----:B------:R-:W-:Y:S01]  /*0970*/  @P4 LDS R0, [R10+UR5+-0x3c] ;  /* 0xffffc4050a004984 */ /* 0x000fe20008000800 */
[----:B0-----:R-:W-:-:S03]  /*0980*/  P2R R13, PR, RZ, 0x40 ;  /* 0x00000040ff0d7803 */ /* 0x001fc60000000000 */
[----:B------:R-:W0:Y:S02]  /*0990*/  @P4 LDS R15, [R10+UR5+0x4] ;  /* 0x000004050a0f4984 */ /* 0x000e240008000800 */
[----:B0-----:R-:W-:Y:S01]  /*09a0*/  @P4 IMAD.IADD R15, R0, 0x1, R15 ;  /* 0x00000001000f4824 */ /* 0x001fe200078e020f */
[----:B------:R-:W-:-:S04]  /*09b0*/  MOV R0, R6 ;  /* 0x0000000600007202 */ /* 0x000fc80000000f00 */
[----:B------:R-:W-:Y:S01]  /*09c0*/  @P4 STS [R10+UR5+0x4], R15 ;  /* 0x0000040f0a004988 */ /* 0x000fe20008000805 */
[----:B------:R-:W-:Y:S01]  /*09d0*/  NOP ;  /* 0x0000000000007918 */ /* 0x000fe20000000000 */
[----:B------:R-:W-:Y:S06]  /*09e0*/  BAR.SYNC.DEFER_BLOCKING 0x0 ;  /* 0x0000000000007b1d */ /* 0x000fec0000010000 */
[----:B------:R-:W0:Y:S04]  /*09f0*/  @!P5 LDS R14, [R10+UR5+0x4] ;  /* 0x000004050a0ed984 */ /* 0x000e280008000800 */
[----:B0-----:R0:W-:Y:S01]  /*0a00*/  @!P5 STS [R9+UR31], R14 ;  /* 0x0000000e0900d988 */ /* 0x0011e2000800081f */
[----:B------:R-:W-:Y:S06]  /*0a10*/  BAR.SYNC.DEFER_BLOCKING 0x0 ;  /* 0x0000000000007b1d */ /* 0x000fec0000010000 */
[----:B------:R-:W-:Y:S05]  /*0a20*/  @P6 BRA `(.L_x_2) ;  /* 0x0000000000746947 */ /* 0x000fea0003800000 */
[----:B------:R-:W-:Y:S01]  /*0a30*/  @P0 LDS R13, [R8+UR31+-0x4] ;  /* 0xfffffc1f080d0984 */ /* 0x000fe20008000800 */
[----:B------:R-:W-:-:S03]  /*0a40*/  UMOV UR17, 0xffffffff ;  /* 0xffffffff00117882 */ /* 0x000fc60000000000 */
[----:B0-----:R-:W0:Y:S02]  /*0a50*/  @P0 LDS R14, [R8+UR31] ;  /* 0x0000001f080e0984 */ /* 0x001e240008000800 */
[----:B0-----:R-:W-:-:S05]  /*0a60*/  @P0 IMAD.IADD R13, R13, 0x1, R14 ;  /* 0x000000010d0d0824 */ /* 0x001fca00078e020e */
[----:B------:R0:W-:Y:S01]  /*0a70*/  @P0 STS [R8+UR31], R13 ;  /* 0x0000000d08000988 */ /* 0x0001e2000800081f */
[----:B------:R-:W-:Y:S05]  /*0a80*/  BRA.DIV UR17, `(.L_x_3) ;  /* 0x00000022115c7947 */ /* 0x000fea000b800000 */
[----:B------:R-:W-:Y:S01]  /*0a90*/  NOP ;  /* 0x0000000000007918 */ /* 0x000fe20000000000 */
[----:B0-----:R-:W-:Y:S04]  /*0aa0*/  @P1 LDS R13, [R8+UR31+-0x8] ;  /* 0xfffff81f080d1984 */ /* 0x001fe80008000800 */
[----:B------:R-:W0:Y:S02]  /*0ab0*/  @P1 LDS R14, [R8+UR31] ;  /* 0x0000001f080e1984 */ /* 0x000e240008000800 */
[----:B0-----:R-:W-:-:S05]  /*0ac0*/  @P1 IMAD.IADD R13, R13, 0x1, R14 ;  /* 0x000000010d0d1824 */ /* 0x001fca00078e020e */
[----:B------:R-:W-:Y:S01]  /*0ad0*/  @P1 STS [R8+UR31], R13 ;  /* 0x0000000d08001988 */ /* 0x000fe2000800081f */
[----:B------:R-:W-:-:S03]  /*0ae0*/  NOP ;  /* 0x0000000000007918 */ /* 0x000fc60000000000 */
[----:B------:R-:W-:Y:S04]  /*0af0*/  @P2 LDS R14, [R8+UR31+-0x10] ;  /* 0xfffff01f080e2984 */ /* 0x000fe80008000800 */
[----:B------:R-:W0:Y:S02]  /*0b00*/  @P2 LDS R15, [R8+UR31] ;  /* 0x0000001f080f2984 */ /* 0x000e240008000800 */
[----:B0-----:R-:W-:-:S05]  /*0b10*/  @P2 IADD3 R15, PT, PT, R14, R15, RZ ;  /* 0x0000000f0e0f2210 */ /* 0x001fca0007ffe0ff */
[----:B------:R-:W-:Y:S01]  /*0b20*/  @P2 STS [R8+UR31], R15 ;  /* 0x0000000f08002988 */ /* 0x000fe2000800081f */
[----:B------:R-:W-:-:S03]  /*0b30*/  NOP ;  /* 0x0000000000007918 */ /* 0x000fc60000000000 */
[----:B------:R-:W-:Y:S04]  /*0b40*/  @P3 LDS R14, [R8+UR31+-0x20] ;  /* 0xffffe01f080e3984 */ /* 0x000fe80008000800 */
[----:B------:R-:W0:Y:S02]  /*0b50*/  @P3 LDS R17, [R8+UR31] ;  /* 0x0000001f08113984 */ /* 0x000e240008000800 */
[----:B0-----:R-:W-:-:S05]  /*0b60*/  @P3 IMAD.IADD R17, R14, 0x1, R17 ;  /* 0x000000010e113824 */ /* 0x001fca00078e0211 */
[----:B------:R0:W-:Y:S01]  /*0b70*/  @P3 STS [R8+UR31], R17 ;  /* 0x0000001108003988 */ /* 0x0001e2000800081f */
[----:B------:R-:W-:Y:S01]  /*0b80*/  NOP ;  /* 0x0000000000007918 */ /* 0x000fe20000000000 */
.L_x_37:
[----:B------:R-:W-:Y:S01]  /*0b90*/  @P4 LDS R13, [R8+UR31+-0x40] ;  /* 0xffffc01f080d4984 */ /* 0x000fe20008000800 */
[----:B------:R-:W-:-:S03]  /*0ba0*/  UMOV UR17, 0xffffffff ;  /* 0xffffffff00117882 */ /* 0x000fc60000000000 */
[----:B------:R-:W1:Y:S02]  /*0bb0*/  @P4 LDS R14, [R8+UR31] ;  /* 0x0000001f080e4984 */ /* 0x000e640008000800 */
[----:B-1----:R-:W-:-:S05]  /*0bc0*/  @P4 IMAD.IADD R13, R13, 0x1, R14 ;  /* 0x000000010d0d4824 */ /* 0x002fca00078e020e */
[----:B------:R1:W-:Y:S01]  /*0bd0*/  @P4 STS [R8+UR31], R13 ;  /* 0x0000000d08004988 */ /* 0x0003e2000800081f */
[----:B------:R-:W-:Y:S05]  /*0be0*/  BRA.DIV UR17, `(.L_x_4) ;  /* 0x0000002211787947 */ /* 0x000fea000b800000 */
[----:B------:R-:W-:Y:S01]  /*0bf0*/  NOP ;  /* 0x0000000000007918 */ /* 0x000fe20000000000 */
.L_x_2:
[----:B------:R-:W-:Y:S05]  /*0c00*/  WARPSYNC.ALL ;  /* 0x0000000000007948 */ /* 0x000fea0003800000 */
[----:B------:R-:W-:Y:S01]  /*0c10*/  BAR.SYNC.DEFER_BLOCKING 0x0 ;  /* 0x0000000000007b1d */ /* 0x000fe20000010000 */
[----:B------:R-:W-:Y:S02]  /*0c20*/  P2R R15, PR, RZ, 0x40 ;  /* 0x00000040ff0f7803 */ /* 0x000fe40000000000 */
[----:B------:R-:W-:-:S04]  /*0c30*/  ISETP.GE.U32.AND P6, PT, R12, 0x20, PT ;  /* 0x000000200c00780c */ /* 0x000fc80003fc6070 */
[----:B-1----:R-:W-:-:S09]  /*0c40*/  P2R R13, PR, RZ, 0x40 ;  /* 0x00000040ff0d7803 */ /* 0x002fd20000000000 */
[----:B------:R-:W-:Y:S04]  /*0c50*/  @P6 LDS R13, [R9+UR31+-0x4] ;  /* 0xfffffc1f090d6984 */ /* 0x000fe80008000800 */
[----:B0-----:R-:W0:Y:S02]  /*0c60*/  @P6 LDS R14, [R10+UR5+0x4] ;  /* 0x000004050a0e6984 */ /* 0x001e240008000800 */
[----:B0-----:R-:W-:-:S05]  /*0c70*/  @P6 IADD3 R13, PT, PT, R13, R14, RZ ;  /* 0x0000000e0d0d6210 */ /* 0x001fca0007ffe0ff */
[----:B------:R-:W-:Y:S01]  /*0c80*/  @P6 STS [R10+UR5+0x4], R13 ;  /* 0x0000040d0a006988 */ /* 0x000fe20008000805 */
[----:B------:R-:W-:Y:S01]  /*0c90*/  BAR.SYNC.DEFER_BLOCKING 0x0 ;  /* 0x0000000000007b1d */ /* 0x000fe20000010000 */
[----:B------:R-:W-:-:S05]  /*0ca0*/  ISETP.NE.AND P6, PT, R15, RZ, PT ;  /* 0x000000ff0f00720c */ /* 0x000fca0003fc5270 */
        /* <DEDUP_REMOVED lines=33> */
[----:B0-----:R-:W-:-:S05]  /*0ec0*/  @P0 IADD3 R13, PT, PT, R13, R14, RZ ;  /* 0x0000000e0d0d0210 */ /* 0x001fca0007ffe0ff */
        /* <DEDUP_REMOVED lines=10> */
[----:B0-----:R-:W-:-:S05]  /*0f70*/  @P2 IMAD.IADD R15, R14, 0x1, R15 ;  /* 0x000000010e0f2824 */ /* 0x001fca00078e020f */
[----:B------:R-:W-:Y:S01]  /*0f80*/  @P2 STS [R8+UR31], R15 ;  /* 0x0000000f08002988 */ /* 0x000fe2000800081f */
[----:B------:R-:W-:-:S03]  /*0f90*/  NOP ;  /* 0x0000000000007918 */ /* 0x000fc60000000000 */
[----:B------:R-:W-:Y:S04]  /*0fa0*/  @P3 LDS R14, [R8+UR31+-0x20] ;  /* 0xffffe01f080e3984 */ /* 0x000fe80008000800 */
[----:B------:R-:W0:Y:S02]  /*0fb0*/  @P3 LDS R17, [R8+UR31] ;  /* 0x0000001f08113984 */ /* 0x000e240008000800 */
[----:B0-----:R-:W-:-:S05]  /*0fc0*/  @P3 IADD3 R17, PT, PT, R14, R17, RZ ;  /* 0x000000110e113210 */ /* 0x001fca0007ffe0ff */
[----:B------:R0:W-:Y:S01]  /*0fd0*/  @P3 STS [R8+UR31], R17 ;  /* 0x0000001108003988 */ /* 0x0001e2000800081f */
[----:B------:R-:W-:Y:S01]  /*0fe0*/  NOP ;  /* 0x0000000000007918 */ /* 0x000fe20000000000 */
.L_x_44:
[----:B------:R-:W-:Y:S01]  /*0ff0*/  @P4 LDS R13, [R8+UR31+-0x40] ;  /* 0xffffc01f080d4984 */ /* 0x000fe20008000800 */
[----:B------:R-:W-:-:S03]  /*1000*/  UMOV UR17, 0xffffffff ;  /* 0xffffffff00117882 */ /* 0x000fc60000000000 */
[----:B------:R-:W1:Y:S02]  /*1010*/  @P4 LDS R14, [R8+UR31] ;  /* 0x0000001f080e4984 */ /* 0x000e640008000800 */
[----:B-1----:R-:W-:-:S05]  /*1020*/  @P4 IMAD.IADD R13, R13, 0x1, R14 ;  /* 0x000000010d0d4824 */ /* 0x002fca00078e020e */
[----:B------:R1:W-:Y:S01]  /*1030*/  @P4 STS [R8+UR31], R13 ;  /* 0x0000000d08004988 */ /* 0x0003e2000800081f */
[----:B------:R-:W-:Y:S05]  /*1040*/  BRA.DIV UR17, `(.L_x_7) ;  /* 0x0000001e11f07947 */ /* 0x000fea000b800000 */
[----:B------:R-:W-:Y:S01]  /*1050*/  NOP ;  /* 0x0000000000007918 */ /* 0x000fe20000000000 */
.L_x_5:
[----:B------:R-:W-:Y:S05]  /*1060*/  WARPSYNC.ALL ;  /* 0x0000000000007948 */ /* 0x000fea0003800000 */
[----:B------:R-:W-:Y:S01]  /*1070*/  BAR.SYNC.DEFER_BLOCKING 0x0 ;  /* 0x0000000000007b1d */ /* 0x000fe20000010000 */
[----:B------:R-:W-:Y:S02]  /*1080*/  P2R R15, PR, RZ, 0x40 ;  /* 0x00000040ff0f7803 */ /* 0x000fe40000000000 */
[----:B------:R-:W-:-:S13]  /*1090*/  ISETP.GE.U32.AND P6, PT, R12, 0x20, PT ;  /* 0x000000200c00780c */ /* 0x000fda0003fc6070 */
[----:B-1----:R-:W-:Y:S04]  /*10a0*/  @P6 LDS R13, [R9+UR31+-0x4] ;  /* 0xfffffc1f090d6984 */ /* 0x002fe80008000800 */
[----:B0-----:R-:W0:Y:S02]  /*10b0*/  @P6 LDS R14, [R10+UR12+0x4] ;  /* 0x0000040c0a0e6984 */ /* 0x001e240008000800 */
[----:B0-----:R-:W-:-:S05]  /*10c0*/  @P6 IMAD.IADD R13, R13, 0x1, R14 ;  /* 0x000000010d0d6824 */ /* 0x001fca00078e020e */
[----:B------:R-:W-:Y:S01]  /*10d0*/  @P6 STS [R10+UR12+0x4], R13 ;  /* 0x0000040d0a006988 */ /* 0x000fe2000800080c */
[----:B------:R-:W-:Y:S01]  /*10e0*/  BAR.SYNC.DEFER_BLOCKING 0x0 ;  /* 0x0000000000007b1d */ /* 0x000fe20000010000 */
[----:B------:R-:W-:-:S05]  /*10f0*/  ISETP.NE.AND P6, PT, R15, RZ, PT ;  /* 0x000000ff0f00720c */ /* 0x000fca0003fc5270 */
[----:B------:R-:W-:Y:S04]  /*1100*/  @P0 LDS R14, [R10+UR13] ;  /* 0x0000000d0a0e0984 */ /* 0x000fe80008000800 */
        /* <DEDUP_REMOVED lines=38> */
[----:B0-----:R-:W-:-:S05]  /*1370*/  @P1 IADD3 R13, PT, PT, R13, R14, RZ ;  /* 0x0000000e0d0d1210 */ /* 0x001fca0007ffe0ff */
        /* <DEDUP_REMOVED lines=9> */
[----:B0-----:R-:W-:-:S05]  /*1410*/  @P3 IMAD.IADD R17, R14, 0x1, R17 ;  /* 0x000000010e113824 */ /* 0x001fca00078e0211 */
[----:B------:R0:W-:Y:S01]  /*1420*/  @P3 STS [R8+UR31], R17 ;  /* 0x0000001108003988 */ /* 0x0001e2000800081f */
[----:B------:R-:W-:Y:S01]  /*1430*/  NOP ;  /* 0x0000000000007918 */ /* 0x000fe20000000000 */
.L_x_51:
[----:B------:R-:W-:Y:S01]  /*1440*/  @P4 LDS R13, [R8+UR31+-0x40] ;  /* 0xffffc01f080d4984 */ /* 0x000fe20008000800 */
[----:B------:R-:W-:-:S03]  /*1450*/  UMOV UR17, 0xffffffff ;  /* 0xffffffff00117882 */ /* 0x000fc60000000000 */
[----:B------:R-:W1:Y:S02]  /*1460*/  @P4 LDS R14, [R8+UR31] ;  /* 0x0000001f080e4984 */ /* 0x000e640008000800 */
[----:B-1----:R-:W-:-:S05]  /*1470*/  @P4 IADD3 R13, PT, PT, R13, R14, RZ ;  /* 0x0000000e0d0d4210 */ /* 0x002fca0007ffe0ff */
[----:B------:R1:W-:Y:S01]  /*1480*/  @P4 STS [R8+UR31], R13 ;  /* 0x0000000d08004988 */ /* 0x0003e2000800081f */
[----:B------:R-:W-:Y:S05]  /*1490*/  BRA.DIV UR17, `(.L_x_10) ;  /* 0x0000001e116c7947 */ /* 0x000fea000b800000 */
[----:B------:R-:W-:Y:S01]  /*14a0*/  NOP ;  /* 0x0000000000007918 */ /* 0x000fe20000000000 */
.L_x_8:
[----:B------:R-:W-:Y:S05]  /*14b0*/  WARPSYNC.ALL ;  /* 0x0000000000007948 */ /* 0x000fea0003800000 */
[----:B------:R-:W-:Y:S01]  /*14c0*/  BAR.SYNC.DEFER_BLOCKING 0x0 ;  /* 0x0000000000007b1d */ /* 0x000fe20000010000 */
[----:B------:R-:W-:-:S13]  /*14d0*/  ISETP.GE.U32.AND P6, PT, R12, 0x20, PT ;  /* 0x000000200c00780c */ /* 0x000fda0003fc6070 */
[----:B-1----:R-:W-:Y:S04]  /*14e0*/  @P6 LDS R13, [R9+UR31+-0x4] ;  /* 0xfffffc1f090d6984 */ /* 0x002fe80008000800 */
[----:B0-----:R-:W0:Y:S02]  /*14f0*/  @P6 LDS R14, [R10+UR13+0x4] ;  /* 0x0000040d0a0e6984 */ /* 0x001e240008000800 */
[----:B0-----:R-:W-:-:S05]  /*1500*/  @P6 IMAD.IADD R13, R13, 0x1, R14 ;  /* 0x000000010d0d6824 */ /* 0x001fca00078e020e */
[----:B------:R-:W-:Y:S01]  /*1510*/  @P6 STS [R10+UR13+0x4], R13 ;  /* 0x0000040d0a006988 */ /* 0x000fe2000800080d */
        /* <DEDUP_REMOVED lines=25> */
[----:B------:R-:W-:Y:S01]  /*16b0*/  NOP ;  /* 0x0000000000007918 */ /* 0x000fe20000000000 */
[----:B------:R-:W-:Y:S06]  /*16c0*/  BAR.SYNC.DEFER_BLOCKING 0x0 ;  /* 0x0000000000007b1d */ /* 0x000fec0000010000 */
[----:B------:R-:W0:Y:S04]  /*16d0*/  @!P5 LDS R14, [R10+UR14+0x4] ;  /* 0x0000040e0a0ed984 */ /* 0x000e280008000800 */
[----:B0-----:R0:W-:Y:S01]  /*16e0*/  @!P5 STS [R9+UR31], R14 ;  /* 0x0000000e0900d988 */ /* 0x0011e2000800081f */
[----:B------:R-:W-:Y:S01]  /*16f0*/  BAR.SYNC.DEFER_BLOCKING 0x0 ;  /* 0x0000000000007b1d */ /* 0x000fe20000010000 */
[----:B------:R-:W-:-:S13]  /*1700*/  ISETP.GT.U32.AND P5, PT, R12, 0x1f, PT ;  /* 0x0000001f0c00780c */ /* 0x000fda0003fa4070 */
[----:B0-----:R-:W-:Y:S05]  /*1710*/  @P5 BRA `(.L_x_11) ;  /* 0x0000000000745947 */ /* 0x001fea0003800000 */
[----:B------:R-:W-:Y:S01]  /*1720*/  @P0 LDS R13, [R8+UR31+-0x4] ;  /* 0xfffffc1f080d0984 */ /* 0x000fe20008000800 */
[----:B------:R-:W-:-:S03]  /*1730*/  UMOV UR17, 0xffffffff ;  /* 0xffffffff00117882 */ /* 0x000fc60000000000 */
[----:B------:R-:W0:Y:S02]  /*1740*/  @P0 LDS R14, [R8+UR31] ;  /* 0x0000001f080e0984 */ /* 0x000e240008000800 */
        /* <DEDUP_REMOVED lines=19> */
.L_x_58:
[----:B------:R-:W-:Y:S01]  /*1880*/  @P4 LDS R13, [R8+UR31+-0x40] ;  /* 0xffffc01f080d4984 */ /* 0x000fe20008000800 */
[----:B------:R-:W-:-:S03]  /*1890*/  UMOV UR17, 0xffffffff ;  /* 0xffffffff00117882 */ /* 0x000fc60000000000 */
[----:B------:R-:W1:Y:S02]  /*18a0*/  @P4 LDS R14, [R8+UR31] ;  /* 0x0000001f080e4984 */ /* 0x000e640008000800 */
[----:B-1----:R-:W-:-:S05]  /*18b0*/  @P4 IMAD.IADD R13, R13, 0x1, R14 ;  /* 0x000000010d0d4824 */ /* 0x002fca00078e020e */
[----:B------:R1:W-:Y:S01]  /*18c0*/  @P4 STS [R8+UR31], R13 ;  /* 0x0000000d08004988 */ /* 0x0003e2000800081f */
[----:B------:R-:W-:Y:S05]  /*18d0*/  BRA.DIV UR17, `(.L_x_13) ;  /* 0x0000001a11ec7947 */ /* 0x000fea000b800000 */
[----:B------:R-:W-:Y:S01]  /*18e0*/  NOP ;  /* 0x0000000000007918 */ /* 0x000fe20000000000 */
.L_x_11:
[----:B------:R-:W-:Y:S05]  /*18f0*/  WARPSYNC.ALL ;  /* 0x0000000000007948 */ /* 0x000fea0003800000 */
[----:B------:R-:W-:Y:S01]  /*1900*/  BAR.SYNC.DEFER_BLOCKING 0x0 ;  /* 0x0000000000007b1d */ /* 0x000fe20000010000 */
[----:B------:R-:W-:-:S05]  /*1910*/  ISETP.NE.AND P0, PT, R12, RZ, PT ;  /* 0x000000ff0c00720c */ /* 0x000fca0003f05270 */
[----:B------:R-:W-:Y:S01]  /*1920*/  BSSY.RECONVERGENT B0, `(.L_x_14) ;  /* 0x0000027000007945 */ /* 0x000fe20003800200 */
[----:B-1----:R-:W-:Y:S04]  /*1930*/  @P6 LDS R13, [R9+UR31+-0x4] ;  /* 0xfffffc1f090d6984 */ /* 0x002fe80008000800 */
[----:B------:R-:W1:Y:S02]  /*1940*/  @P6 LDS R14, [R10+UR14+0x4] ;  /* 0x0000040e0a0e6984 */ /* 0x000e640008000800 */
[----:B-1----:R-:W-:-:S05]  /*1950*/  @P6 IADD3 R13, PT, PT, R13, R14, RZ ;  /* 0x0000000e0d0d6210 */ /* 0x002fca0007ffe0ff */
[----:B------:R1:W-:Y:S01]  /*1960*/  @P6 STS [R10+UR14+0x4], R13 ;  /* 0x0000040d0a006988 */ /* 0x0003e2000800080e */
[----:B------:R-:W-:Y:S08]  /*1970*/  BAR.SYNC.DEFER_BLOCKING 0x0 ;  /* 0x0000000000007b1d */ /* 0x000ff00000010000 */
[----:B------:R-:W-:Y:S08]  /*1980*/  BAR.SYNC.DEFER_BLOCKING 0x0 ;  /* 0x0000000000007b1d */ /* 0x000ff00000010000 */
[----:B------:R-:W-:Y:S06]  /*1990*/  BAR.SYNC.DEFER_BLOCKING 0x0 ;  /* 0x0000000000007b1d */ /* 0x000fec0000010000 */
[----:B-1----:R-:W-:Y:S05]  /*19a0*/  @P0 BRA `(.L_x_15) ;  /* 0x0000000000780947 */ /* 0x002fea0003800000 */
[----:B------:R-:W1:Y:S01]  /*19b0*/  LDCU UR20, c[0x0][0x390] ;  /* 0x00007200ff1477ac */ /* 0x000e620008000800 */
[----:B------:R-:W-:Y:S01]  /*19c0*/  IMAD.U32 R14, RZ, RZ, UR24 ;  /* 0x00000018ff0e7e24 */ /* 0x000fe2000f8e00ff */
[----:B------:R-:W-:Y:S01]  /*19d0*/  MOV R16, UR26 ;  /* 0x0000001a00107c02 */ /* 0x000fe20008000f00 */
[----:B------:R-:W-:Y:S01]  /*19e0*/  IMAD.U32 R15, RZ, RZ, UR25 ;  /* 0x00000019ff0f7e24 */ /* 0x000fe2000f8e00ff */
[----:B------:R-:W-:Y:S01]  /*19f0*/  UMOV UR21, 0x400 ;  /* 0x0000040000157882 */ /* 0x000fe20000000000 */
[----:B0-----:R-:W-:Y:S01]  /*1a00*/  IMAD.U32 R17, RZ, RZ, UR27 ;  /* 0x0000001bff117e24 */ /* 0x001fe2000f8e00ff */
[----:B------:R-:W-:Y:S01]  /*1a10*/  UIADD3 UR17, UPT, UPT, UR21, 0x5090, URZ ;  /* 0x0000509015117890 */ /* 0x000fe2000fffe0ff */
[----:B------:R-:W-:Y:S01]  /*1a20*/  IMAD.U32 R18, RZ, RZ, UR28 ;  /* 0x0000001cff127e24 */ /* 0x000fe2000f8e00ff */
[----:B------:R-:W-:Y:S01]  /*1a30*/  UIADD3 UR18, UPT, UPT, UR21, 0x6094, URZ ;  /* 0x0000609415127890 */ /* 0x000fe2000fffe0ff */
[----:B------:R-:W-:Y:S01]  /*1a40*/  MOV R19, UR29 ;  /* 0x0000001d00137c02 */ /* 0x000fe20008000f00 */
[----:B------:R-:W-:Y:S01]  /*1a50*/  UIADD3 UR19, UPT, UPT, UR21, 0x7098, URZ ;  /* 0x0000709815137890 */ /* 0x000fe2000fffe0ff */
[----:B------:R-:W-:Y:S01]  /*1a60*/  IMAD.U32 R20, RZ, RZ, UR8 ;  /* 0x00000008ff147e24 */ /* 0x000fe2000f8e00ff */
[----:B------:R-:W-:Y:S01]  /*1a70*/  UIADD3 UR21, UPT, UPT, UR21, 0x809c, URZ ;  /* 0x0000809c15157890 */ /* 0x000fe2000fffe0ff */
[----:B------:R-:W-:Y:S01]  /*1a80*/  IMAD.U32 R21, RZ, RZ, UR9 ;  /* 0x00000009ff157e24 */ /* 0x000fe2000f8e00ff */
[----:B------:R-:W-:-:S02]  /*1a90*/  ULEA UR17, UR36, UR17, 0x18 ;  /* 0x0000001124117291 */ /* 0x000fc4000f8ec0ff */
[----:B------:R-:W-:Y:S02]  /*1aa0*/  ULEA UR18, UR36, UR18, 0x18 ;  /* 0x0000001224127291 */ /* 0x000fe4000f8ec0ff */
[----:B------:R-:W-:Y:S02]  /*1ab0*/  ULEA UR19, UR36, UR19, 0x18 ;  /* 0x0000001324137291 */ /* 0x000fe4000f8ec0ff */
[----:B------:R-:W-:Y:S02]  /*1ac0*/  ULEA UR21, UR36, UR21, 0x18 ;  /* 0x0000001524157291 */ /* 0x000fe4000f8ec0ff */
[----:B-1----:R-:W-:Y:S02]  /*1ad0*/  ULEA UR17, UR20, UR17, 0x2 ;  /* 0x0000001114117291 */ /* 0x002fe4000f8e10ff */
[----:B------:R-:W-:Y:S02]  /*1ae0*/  ULEA UR18, UR20, UR18, 0x2 ;  /* 0x0000001214127291 */ /* 0x000fe4000f8e10ff */
[----:B------:R-:W-:-:S02]  /*1af0*/  ULEA UR19, UR20, UR19, 0x2 ;  /* 0x0000001314137291 */ /* 0x000fc4000f8e10ff */
[----:B------:R-:W-:-:S03]  /*1b00*/  ULEA UR20, UR20, UR21, 0x2 ;  /* 0x0000001514147291 */ /* 0x000fc6000f8e10ff */
[----:B------:R-:W0:Y:S04]  /*1b10*/  LDS R13, [UR17] ;  /* 0x00000011ff0d7984 */ /* 0x000e280008000800 */
[----:B------:R-:W1:Y:S04]  /*1b20*/  LDS R23, [UR18] ;  /* 0x00000012ff177984 */ /* 0x000e680008000800 */
[----:B------:R-:W2:Y:S04]  /*1b30*/  LDS R25, [UR19] ;  /* 0x00000013ff197984 */ /* 0x000ea80008000800 */
[----:B------:R-:W3:Y:S04]  /*1b40*/  LDS R27, [UR20] ;  /* 0x00000014ff1b7984 */ /* 0x000ee80008000800 */
[----:B0-----:R4:W-:Y:S04]  /*1b50*/  STG.E desc[UR22][R14.64], R13 ;  /* 0x0000000d0e007986 */ /* 0x0019e8000c101916 */
[----:B-1----:R4:W-:Y:S04]  /*1b60*/  STG.E desc[UR22][R16.64], R23 ;  /* 0x0000001710007986 */ /* 0x0029e8000c101916 */
[----:B--2---:R4:W-:Y:S04]  /*1b70*/  STG.E desc[UR22][R18.64], R25 ;  /* 0x0000001912007986 */ /* 0x0049e8000c101916 */
[----:B---3--:R4:W-:Y:S02]  /*1b80*/  STG.E desc[UR22][R20.64], R27 ;  /* 0x0000001b14007986 */ /* 0x0089e4000c101916 */
.L_x_15:
[----:B------:R-:W-:Y:S05]  /*1b90*/  BSYNC.RECONVERGENT B0 ;  /* 0x0000000000007941 */ /* 0x000fea0003800200 */
.L_x_14:
[----:B------:R-:W1:Y:S01]  /*1ba0*/  LDCU UR37, c[0x0][0x3a8] ;  /* 0x00007500ff2577ac */ /* 0x000e620008000800 */
[----:B----4-:R-:W2:Y:S01]  /*1bb0*/  LDC.64 R14, c[0x0][0x398] ;  /* 0x0000e600ff0e7b82 */ /* 0x010ea20000000a00 */
[----:B-1----:R-:W-:-:S05]  /*1bc0*/  MOV R13, UR37 ;  /* 0x00000025000d7c02 */ /* 0x002fca0008000f00 */
[----:B------:R-:W-:-:S04]  /*1bd0*/  IMAD R13, R13, UR30, R12 ;  /* 0x0000001e0d0d7c24 */ /* 0x000fc8000f8e020c */
[----:B--2---:R-:W-:Y:S01]  /*1be0*/  IMAD.WIDE.U32 R14, R13, 0x4, R14 ;  /* 0x000000040d0e7825 */ /* 0x004fe200078e000e */
[----:B------:R-:W-:Y:S06]  /*1bf0*/  BAR.SYNC.DEFER_BLOCKING 0x0 ;  /* 0x0000000000007b1d */ /* 0x000fec0000010000 */
[----:B------:R-:W2:Y:S01]  /*1c00*/  LDG.E R15, desc[UR22][R14.64] ;  /* 0x000000160e0f7981 */ /* 0x000ea2000c1e1900 */
[----:B------:R-:W-:Y:S01]  /*1c10*/  ISETP.NE.AND P0, PT, R11, RZ, PT ;  /* 0x000000ff0b00720c */ /* 0x000fe20003f05270 */
[----:B------:R-:W-:Y:S02]  /*1c20*/  BSSY.RECONVERGENT B0, `(.L_x_16) ;  /* 0x00000b5000007945 */ /* 0x000fe40003800200 */
[----:B--2---:R1:W-:Y:S01]  /*1c30*/  STG.E desc[UR22][R2.64], R15 ;  /* 0x0000000f02007986 */ /* 0x0043e2000c101916 */
[----:B------:R-:W-:Y:S09]  /*1c40*/  BAR.SYNC.DEFER_BLOCKING 0x0 ;  /* 0x0000000000007b1d */ /* 0x000ff20000010000 */
[----:B------:R-:W-:Y:S05]  /*1c50*/  @P0 BRA `(.L_x_17) ;  /* 0x0000000800c40947 */ /* 0x000fea0003800000 */
[----:B-1----:R-:W1:Y:S01]  /*1c60*/  LDC.64 R14, c[0x0][0x3a0] ;  /* 0x0000e800ff0e7b82 */ /* 0x002e620000000a00 */
[----:B------:R-:W2:Y:S02]  /*1c70*/  LDCU UR17, c[0x0][0x3a8] ;  /* 0x00007500ff1177ac */ /* 0x000ea40008000800 */
[----:B--2---:R-:W-:Y:S01]  /*1c80*/  UISETP.GE.AND UP0, UPT, UR17, 0x1, UPT ;  /* 0x000000011100788c */ /* 0x004fe2000bf06270 */
[----:B-1----:R2:W-:Y:S08]  /*1c90*/  STG.E desc[UR22][R14.64], RZ ;  /* 0x000000ff0e007986 */ /* 0x0025f0000c101916 */
[----:B------:R-:W-:Y:S05]  /*1ca0*/  BRA.U !UP0, `(.L_x_17) ;  /* 0x0000000908b07547 */ /* 0x000fea000b800000 */
[----:B------:R-:W-:Y:S01]  /*1cb0*/  USHF.L.U32 UR17, UR37, 0x2, URZ ;  /* 0x0000000225117899 */ /* 0x000fe200080006ff */
[----:B------:R-:W-:-:S03]  /*1cc0*/  IMAD.MOV.U32 R13, RZ, RZ, 0x1 ;  /* 0x00000001ff0d7424 */ /* 0x000fc600078e00ff */
[----:B------:R-:W-:-:S09]  /*1cd0*/  UISETP.GE.AND UP0, UPT, UR17, 0x5, UPT ;  /* 0x000000051100788c */ /* 0x000fd2000bf06270 */
[----:B------:R-:W-:Y:S05]  /*1ce0*/  BRA.U !UP0, `(.L_x_18) ;  /* 0x0000000508d47547 */ /* 0x000fea000b800000 */
[----:B------:R-:W1:Y:S01]  /*1cf0*/  LDCU.64 UR18, c[0x0][0x398] ;  /* 0x00007300ff1277ac */ /* 0x000e620008000a00 */
[----:B------:R-:W-:Y:S01]  /*1d00*/  IMAD.MOV.U32 R13, RZ, RZ, RZ ;  /* 0x000000ffff0d7224 */ /* 0x000fe200078e00ff */
[----:B------:R-:W3:Y:S01]  /*1d10*/  LDCU.64 UR20, c[0x0][0x3a0] ;  /* 0x00007400ff1477ac */ /* 0x000ee20008000a00 */
[----:B------:R-:W-:Y:S02]  /*1d20*/  UIADD3 UR36, UPT, UPT, -UR16, URZ, URZ ;  /* 0x000000ff10247290 */ /* 0x000fe4000fffe1ff */
[----:B------:R-:W-:Y:S02]  /*1d30*/  UIADD3 UR17, UPT, UPT, -UR16, URZ, URZ ;  /* 0x000000ff10117290 */ /* 0x000fe4000fffe1ff */
[----:B-1----:R-:W-:-:S04]  /*1d40*/  UIADD3 UR18, UP1, UPT, UR18, 0x8, URZ ;  /* 0x0000000812127890 */ /* 0x002fc8000ff3e0ff */
[----:B------:R-:W-:Y:S02]  /*1d50*/  UIADD3.X UR19, UPT, UPT, URZ, UR19, URZ, UP1, !UPT ;  /* 0x00000013ff137290 */ /* 0x000fe40008ffe4ff */
[----:B------:R-:W-:Y:S01]  /*1d60*/  UISETP.GE.AND UP1, UPT, UR36, URZ, UPT ;  /* 0x000000ff2400728c */ /* 0x000fe2000bf26270 */
[----:B------:R-:W-:Y:S01]  /*1d70*/  MOV R16, UR18 ;  /* 0x0000001200107c02 */ /* 0x000fe20008000f00 */
[----:B---3--:R-:W-:Y:S02]  /*1d80*/  UIADD3 UR20, UP2, UPT, UR20, 0x10, URZ ;  /* 0x0000001014147890 */ /* 0x008fe4000ff5e0ff */
[----:B0-----:R-:W-:Y:S02]  /*1d90*/  IMAD.U32 R17, RZ, RZ, UR19 ;  /* 0x00000013ff117e24 */ /* 0x001fe4000f8e00ff */
[----:B------:R-:W-:Y:S02]  /*1da0*/  UIADD3.X UR21, UPT, UPT, URZ, UR21, URZ, UP2, !UPT ;  /* 0x00000015ff157290 */ /* 0x000fe400097fe4ff */
[----:B--2---:R-:W-:-:S04]  /*1db0*/  IMAD.U32 R14, RZ, RZ, UR20 ;  /* 0x00000014ff0e7e24 */ /* 0x004fc8000f8e00ff */
[----:B------:R-:W-:Y:S01]  /*1dc0*/  MOV R15, UR21 ;  /* 0x00000015000f7c02 */ /* 0x000fe20008000f00 */
[----:B------:R-:W-:Y:S06]  /*1dd0*/  BRA.U UP1, `(.L_x_19) ;  /* 0x0000000501447547 */ /* 0x000fec000b800000 */
[----:B------:R-:W-:Y:S01]  /*1de0*/  UIADD3 UR18, UPT, UPT, -UR17, URZ, URZ ;  /* 0x000000ff11127290 */ /* 0x000fe2000fffe1ff */
[----:B------:R-:W-:-:S03]  /*1df0*/  PLOP3.LUT P0, PT, PT, PT, PT, 0x80, 0x8 ;  /* 0x000000000008781c */ /* 0x000fc60003f0f070 */
[----:B------:R-:W-:-:S09]  /*1e00*/  UISETP.GT.AND UP1, UPT, UR18, 0xc, UPT ;  /* 0x0000000c1200788c */ /* 0x000fd2000bf24270 */
[----:B------:R-:W-:Y:S05]  /*1e10*/  BRA.U !UP1, `(.L_x_20) ;  /* 0x0000000109b47547 */ /* 0x000fea000b800000 */
[----:B------:R-:W-:-:S13]  /*1e20*/  PLOP3.LUT P0, PT, PT, PT, PT, 0x8, 0x80 ;  /* 0x000000000080781c */ /* 0x000fda0003f0e170 */
.L_x_21:
[----:B------:R-:W2:Y:S04]  /*1e30*/  LDG.E R19, desc[UR22][R16.64+-0x8] ;  /* 0xfffff81610137981 */ /* 0x000ea8000c1e1900 */
[----:B--2---:R0:W-:Y:S04]  /*1e40*/  STG.E desc[UR22][R14.64+-0xc], R19 ;  /* 0xfffff4130e007986 */ /* 0x0041e8000c101916 */
[----:B------:R-:W2:Y:S04]  /*1e50*/  LDG.E R21, desc[UR22][R16.64+-0x4] ;  /* 0xfffffc1610157981 */ /* 0x000ea8000c1e1900 */
[----:B--2---:R1:W-:Y:S04]  /*1e60*/  STG.E desc[UR22][R14.64+-0x8], R21 ;  /* 0xfffff8150e007986 */ /* 0x0043e8000c101916 */
[----:B------:R-:W2:Y:S04]  /*1e70*/  LDG.E R23, desc[UR22][R16.64] ;  /* 0x0000001610177981 */ /* 0x000ea8000c1e1900 */
[----:B--2---:R2:W-:Y:S04]  /*1e80*/  STG.E desc[UR22][R14.64+-0x4], R23 ;  /* 0xfffffc170e007986 */ /* 0x0045e8000c101916 */
[----:B------:R-:W3:Y:S04]  /*1e90*/  LDG.E R25, desc[UR22][R16.64+0x4] ;  /* 0x0000041610197981 */ /* 0x000ee8000c1e1900 */
[----:B---3--:R3:W-:Y:S04]  /*1ea0*/  STG.E desc[UR22][R14.64], R25 ;  /* 0x000000190e007986 */ /* 0x0087e8000c101916 */
[----:B------:R-:W4:Y:S04]  /*1eb0*/  LDG.E R27, desc[UR22][R16.64+0x8] ;  /* 0x00000816101b7981 */ /* 0x000f28000c1e1900 */
[----:B----4-:R4:W-:Y:S04]  /*1ec0*/  STG.E desc[UR22][R14.64+0x4], R27 ;  /* 0x0000041b0e007986 */ /* 0x0109e8000c101916 */
[----:B------:R-:W5:Y:S04]  /*1ed0*/  LDG.E R29, desc[UR22][R16.64+0xc] ;  /* 0x00000c16101d7981 */ /* 0x000f68000c1e1900 */
[----:B-----5:R5:W-:Y:S04]  /*1ee0*/  STG.E desc[UR22][R14.64+0x8], R29 ;  /* 0x0000081d0e007986 */ /* 0x020be8000c101916 */
[----:B0-----:R-:W2:Y:S04]  /*1ef0*/  LDG.E R19, desc[UR22][R16.64+0x10] ;  /* 0x0000101610137981 */ /* 0x001ea8000c1e1900 */
[----:B--2---:R0:W-:Y:S04]  /*1f00*/  STG.E desc[UR22][R14.64+0xc], R19 ;  /* 0x00000c130e007986 */ /* 0x0041e8000c101916 */
[----:B-1----:R-:W2:Y:S04]  /*1f10*/  LDG.E R21, desc[UR22][R16.64+0x14] ;  /* 0x0000141610157981 */ /* 0x002ea8000c1e1900 */
[----:B--2---:R1:W-:Y:S04]  /*1f20*/  STG.E desc[UR22][R14.64+0x10], R21 ;  /* 0x000010150e007986 */ /* 0x0043e8000c101916 */
[----:B------:R-:W2:Y:S04]  /*1f30*/  LDG.E R23, desc[UR22][R16.64+0x18] ;  /* 0x0000181610177981 */ /* 0x000ea8000c1e1900 */
[----:B--2---:R2:W-:Y:S04]  /*1f40*/  STG.E desc[UR22][R14.64+0x14], R23 ;  /* 0x000014170e007986 */ /* 0x0045e8000c101916 */
[----:B---3--:R-:W3:Y:S04]  /*1f50*/  LDG.E R25, desc[UR22][R16.64+0x1c] ;  /* 0x00001c1610197981 */ /* 0x008ee8000c1e1900 */
[----:B---3--:R3:W-:Y:S04]  /*1f60*/  STG.E desc[UR22][R14.64+0x18], R25 ;  /* 0x000018190e007986 */ /* 0x0087e8000c101916 */
[----:B----4-:R-:W4:Y:S04]  /*1f70*/  LDG.E R27, desc[UR22][R16.64+0x20] ;  /* 0x00002016101b7981 */ /* 0x010f28000c1e1900 */
[----:B----4-:R4:W-:Y:S04]  /*1f80*/  STG.E desc[UR22][R14.64+0x1c], R27 ;  /* 0x00001c1b0e007986 */ /* 0x0109e8000c101916 */
[----:B-----5:R-:W5:Y:S04]  /*1f90*/  LDG.E R29, desc[UR22][R16.64+0x24] ;  /* 0x00002416101d7981 */ /* 0x020f68000c1e1900 */
[----:B-----5:R-:W-:Y:S04]  /*1fa0*/  STG.E desc[UR22][R14.64+0x20], R29 ;  /* 0x0000201d0e007986 */ /* 0x020fe8000c101916 */
[----:B0-----:R-:W5:Y:S04]  /*1fb0*/  LDG.E R19, desc[UR22][R16.64+0x28] ;  /* 0x0000281610137981 */ /* 0x001f68000c1e1900 */
[----:B-----5:R0:W-:Y:S04]  /*1fc0*/  STG.E desc[UR22][R14.64+0x24], R19 ;  /* 0x000024130e007986 */ /* 0x0201e8000c101916 */
[----:B-1----:R-:W5:Y:S04]  /*1fd0*/  LDG.E R21, desc[UR22][R16.64+0x2c] ;  /* 0x00002c1610157981 */ /* 0x002f68000c1e1900 */
[----:B-----5:R-:W-:Y:S04]  /*1fe0*/  STG.E desc[UR22][R14.64+0x28], R21 ;  /* 0x000028150e007986 */ /* 0x020fe8000c101916 */
[----:B--2---:R-:W2:Y:S01]  /*1ff0*/  LDG.E R23, desc[UR22][R16.64+0x30] ;  /* 0x0000301610177981 */ /* 0x004ea2000c1e1900 */
[----:B------:R-:W-:Y:S01]  /*2000*/  UIADD3 UR17, UPT, UPT, UR17, 0x10, URZ ;  /* 0x0000001011117890 */ /* 0x000fe2000fffe0ff */
[----:B------:R-:W-:-:S03]  /*2010*/  IADD3 R20, P1, PT, R16, 0x40, RZ ;  /* 0x0000004010147810 */ /* 0x000fc60007f3e0ff */
[----:B------:R-:W-:Y:S01]  /*2020*/  UISETP.GE.AND UP1, UPT, UR17, -0xc, UPT ;  /* 0xfffffff41100788c */ /* 0x000fe2000bf26270 */
[----:B------:R-:W-:Y:S01]  /*2030*/  IADD3 R18, P2, PT, R14, 0x40, RZ ;  /* 0x000000400e127810 */ /* 0x000fe20007f5e0ff */
[----:B--2---:R-:W-:Y:S04]  /*2040*/  STG.E desc[UR22][R14.64+0x2c], R23 ;  /* 0x00002c170e007986 */ /* 0x004fe8000c101916 */
[----:B---3--:R1:W2:Y:S01]  /*2050*/  LDG.E R25, desc[UR22][R16.64+0x34] ;  /* 0x0000341610197981 */ /* 0x0082a2000c1e1900 */
[----:B----4-:R-:W-:Y:S01]  /*2060*/  IMAD.X R27, RZ, RZ, R17, P1 ;  /* 0x000000ffff1b7224 */ /* 0x010fe200008e0611 */
[----:B------:R-:W-:Y:S01]  /*2070*/  IADD3 R13, PT, PT, R13, 0x10, RZ ;  /* 0x000000100d0d7810 */ /* 0x000fe20007ffe0ff */
[----:B0-----:R-:W-:Y:S02]  /*2080*/  IMAD.X R19, RZ, RZ, R15, P2 ;  /* 0x000000ffff137224 */ /* 0x001fe400010e060f */
[----:B-1----:R-:W-:-:S02]  /*2090*/  IMAD.MOV.U32 R16, RZ, RZ, R20 ;  /* 0x000000ffff107224 */ /* 0x002fc400078e0014 */
[----:B------:R-:W-:Y:S01]  /*20a0*/  IMAD.MOV.U32 R17, RZ, RZ, R27 ;  /* 0x000000ffff117224 */ /* 0x000fe200078e001b */
[----:B--2---:R0:W-:Y:S02]  /*20b0*/  STG.E desc[UR22][R14.64+0x30], R25 ;  /* 0x000030190e007986 */ /* 0x0041e4000c101916 */
[----:B0-----:R-:W-:Y:S01]  /*20c0*/  MOV R14, R18 ;  /* 0x00000012000e7202 */ /* 0x001fe20000000f00 */
[----:B------:R-:W-:Y:S01]  /*20d0*/  IMAD.MOV.U32 R15, RZ, RZ, R19 ;  /* 0x000000ffff0f7224 */ /* 0x000fe200078e0013 */
[----:B------:R-:W-:Y:S06]  /*20e0*/  BRA.U !UP1, `(.L_x_21) ;  /* 0xfffffffd09507547 */ /* 0x000fec000b83ffff */
.L_x_20:
[----:B------:R-:W-:-:S04]  /*20f0*/  UIADD3 UR18, UPT, UPT, -UR17, URZ, URZ ;  /* 0x000000ff11127290 */ /* 0x000fc8000fffe1ff */
[----:B------:R-:W-:-:S09]  /*2100*/  UISETP.GT.AND UP1, UPT, UR18, 0x4, UPT ;  /* 0x000000041200788c */ /* 0x000fd2000bf24270 */
[----:B------:R-:W-:Y:S05]  /*2110*/  BRA.U !UP1, `(.L_x_22) ;  /* 0x00000001096c7547 */ /* 0x000fea000b800000 */
[----:B------:R-:W2:Y:S04]  /*2120*/  LDG.E R19, desc[UR22][R16.64+-0x8] ;  /* 0xfffff81610137981 */ /* 0x000ea8000c1e1900 */
[----:B--2---:R0:W-:Y:S04]  /*2130*/  STG.E desc[UR22][R14.64+-0xc], R19 ;  /* 0xfffff4130e007986 */ /* 0x0041e8000c101916 */
[----:B------:R-:W2:Y:S04]  /*2140*/  LDG.E R21, desc[UR22][R16.64+-0x4] ;  /* 0xfffffc1610157981 */ /* 0x000ea8000c1e1900 */
[----:B--2---:R1:W-:Y:S04]  /*2150*/  STG.E desc[UR22][R14.64+-0x8], R21 ;  /* 0xfffff8150e007986 */ /* 0x0043e8000c101916 */
[----:B------:R-:W2:Y:S04]  /*2160*/  LDG.E R23, desc[UR22][R16.64] ;  /* 0x0000001610177981 */ /* 0x000ea8000c1e1900 */
[----:B--2---:R-:W-:Y:S04]  /*2170*/  STG.E desc[UR22][R14.64+-0x4], R23 ;  /* 0xfffffc170e007986 */ /* 0x004fe8000c101916 */
[----:B------:R-:W2:Y:S04]  /*2180*/  LDG.E R25, desc[UR22][R16.64+0x4] ;  /* 0x0000041610197981 */ /* 0x000ea8000c1e1900 */
[----:B--2---:R2:W-:Y:S04]  /*2190*/  STG.E desc[UR22][R14.64], R25 ;  /* 0x000000190e007986 */ /* 0x0045e8000c101916 */
[----:B------:R-:W3:Y:S04]  /*21a0*/  LDG.E R27, desc[UR22][R16.64+0x8] ;  /* 0x00000816101b7981 */ /* 0x000ee8000c1e1900 */
[----:B---3--:R-:W-:Y:S04]  /*21b0*/  STG.E desc[UR22][R14.64+0x4], R27 ;  /* 0x0000041b0e007986 */ /* 0x008fe8000c101916 */
[----:B------:R-:W3:Y:S04]  /*21c0*/  LDG.E R29, desc[UR22][R16.64+0xc] ;  /* 0x00000c16101d7981 */ /* 0x000ee8000c1e1900 */
[----:B---3--:R-:W-:Y:S04]  /*21d0*/  STG.E desc[UR22][R14.64+0x8], R29 ;  /* 0x0000081d0e007986 */ /* 0x008fe8000c101916 */
[----:B0-----:R-:W3:Y:S01]  /*21e0*/  LDG.E R19, desc[UR22][R16.64+0x10] ;  /* 0x0000101610137981 */ /* 0x001ee2000c1e1900 */
[----:B------:R-:W-:-:S02]  /*21f0*/  IADD3 R20, P1, PT, R16, 0x20, RZ ;  /* 0x0000002010147810 */ /* 0x000fc40007f3e0ff */
[----:B------:R-:W-:Y:S01]  /*2200*/  IADD3 R18, P2, PT, R14, 0x20, RZ ;  /* 0x000000200e127810 */ /* 0x000fe20007f5e0ff */
[----:B---3--:R-:W-:Y:S04]  /*2210*/  STG.E desc[UR22][R14.64+0xc], R19 ;  /* 0x00000c130e007986 */ /* 0x008fe8000c101916 */
[----:B-1----:R0:W3:Y:S01]  /*2220*/  LDG.E R21, desc[UR22][R16.64+0x14] ;  /* 0x0000141610157981 */ /* 0x0020e2000c1e1900 */
[----:B--2---:R-:W-:Y:S01]  /*2230*/  IMAD.X R25, RZ, RZ, R17, P1 ;  /* 0x000000ffff197224 */ /* 0x004fe200008e0611 */
[----:B------:R-:W-:Y:S01]  /*2240*/  IADD3.X R23, PT, PT, RZ, R15, RZ, P2, !PT ;  /* 0x0000000fff177210 */ /* 0x000fe200017fe4ff */
[----:B------:R-:W-:Y:S01]  /*2250*/  VIADD R13, R13, 0x8 ;  /* 0x000000080d0d7836 */ /* 0x000fe20000000000 */
[----:B------:R-:W-:Y:S01]  /*2260*/  PLOP3.LUT P0, PT, PT, PT, PT, 0x8, 0x80 ;  /* 0x000000000080781c */ /* 0x000fe20003f0e170 */
[----:B------:R-:W-:Y:S01]  /*2270*/  UIADD3 UR17, UPT, UPT, UR17, 0x8, URZ ;  /* 0x0000000811117890 */ /* 0x000fe2000fffe0ff */
[----:B0-----:R-:W-:Y:S01]  /*2280*/  IMAD.MOV.U32 R16, RZ, RZ, R20 ;  /* 0x000000ffff107224 */ /* 0x001fe200078e0014 */
[----:B------:R-:W-:Y:S01]  /*2290*/  MOV R17, R25 ;  /* 0x0000001900117202 */ /* 0x000fe20000000f00 */
[----:B---3--:R0:W-:Y:S02]  /*22a0*/  STG.E desc[UR22][R14.64+0x10], R21 ;  /* 0x000010150e007986 */ /* 0x0081e4000c101916 */
[----:B0-----:R-:W-:-:S02]  /*22b0*/  IMAD.MOV.U32 R14, RZ, RZ, R18 ;  /* 0x000000ffff0e7224 */ /* 0x001fc400078e0012 */
[----:B------:R-:W-:-:S07]  /*22c0*/  IMAD.MOV.U32 R15, RZ, RZ, R23 ;  /* 0x000000ffff0f7224 */ /* 0x000fce00078e0017 */
.L_x_22:
[----:B------:R-:W-:-:S13]  /*22d0*/  ISETP.EQ.AND P1, PT, RZ, UR17, PT ;  /* 0x00000011ff007c0c */ /* 0x000fda000bf22270 */
[----:B------:R-:W-:Y:S05]  /*22e0*/  @!P0 BRA P1, `(.L_x_23) ;  /* 0x0000000000508947 */ /* 0x000fea0000800000 */
.L_x_19:
[----:B------:R-:W2:Y:S04]  /*22f0*/  LDG.E R19, desc[UR22][R16.64+-0x8] ;  /* 0xfffff81610137981 */ /* 0x000ea8000c1e1900 */
[----:B--2---:R0:W-:Y:S04]  /*2300*/  STG.E desc[UR22][R14.64+-0xc], R19 ;  /* 0xfffff4130e007986 */ /* 0x0041e8000c101916 */
[----:B------:R-:W2:Y:S04]  /*2310*/  LDG.E R21, desc[UR22][R16.64+-0x4] ;  /* 0xfffffc1610157981 */ /* 0x000ea8000c1e1900 */
[----:B--2---:R-:W-:Y:S04]  /*2320*/  STG.E desc[UR22][R14.64+-0x8], R21 ;  /* 0xfffff8150e007986 */ /* 0x004fe8000c101916 */
[----:B------:R-:W2:Y:S01]  /*2330*/  LDG.E R23, desc[UR22][R16.64] ;  /* 0x0000001610177981 */ /* 0x000ea2000c1e1900 */
[----:B------:R-:W-:Y:S01]  /*2340*/  UIADD3 UR17, UPT, UPT, UR17, 0x4, URZ ;  /* 0x0000000411117890 */ /* 0x000fe2000fffe0ff */
[----:B------:R-:W-:-:S03]  /*2350*/  IADD3 R18, P1, PT, R14, 0x10, RZ ;  /* 0x000000100e127810 */ /* 0x000fc60007f3e0ff */
[----:B------:R-:W-:Y:S01]  /*2360*/  UISETP.NE.AND UP1, UPT, UR17, URZ, UPT ;  /* 0x000000ff1100728c */ /* 0x000fe2000bf25270 */
[----:B------:R-:W-:Y:S01]  /*2370*/  IADD3 R20, P0, PT, R16, 0x10, RZ ;  /* 0x0000001010147810 */ /* 0x000fe20007f1e0ff */
[----:B--2---:R-:W-:Y:S04]  /*2380*/  STG.E desc[UR22][R14.64+-0x4], R23 ;  /* 0xfffffc170e007986 */ /* 0x004fe8000c101916 */
[----:B------:R1:W2:Y:S01]  /*2390*/  LDG.E R25, desc[UR22][R16.64+0x4] ;  /* 0x0000041610197981 */ /* 0x0002a2000c1e1900 */
[----:B------:R-:W-:Y:S01]  /*23a0*/  IADD3.X R27, PT, PT, RZ, R17, RZ, P0, !PT ;  /* 0x00000011ff1b7210 */ /* 0x000fe200007fe4ff */
[----:B0-----:R-:W-:Y:S02]  /*23b0*/  IMAD.X R19, RZ, RZ, R15, P1 ;  /* 0x000000ffff137224 */ /* 0x001fe400008e060f */
[----:B------:R-:W-:Y:S01]  /*23c0*/  VIADD R13, R13, 0x4 ;  /* 0x000000040d0d7836 */ /* 0x000fe20000000000 */
[----:B-1----:R-:W-:Y:S01]  /*23d0*/  MOV R16, R20 ;  /* 0x0000001400107202 */ /* 0x002fe20000000f00 */
[----:B------:R-:W-:Y:S01]  /*23e0*/  IMAD.MOV.U32 R17, RZ, RZ, R27 ;  /* 0x000000ffff117224 */ /* 0x000fe200078e001b */
[----:B--2---:R0:W-:Y:S02]  /*23f0*/  STG.E desc[UR22][R14.64], R25 ;  /* 0x000000190e007986 */ /* 0x0041e4000c101916 */
[----:B0-----:R-:W-:Y:S01]  /*2400*/  IMAD.MOV.U32 R14, RZ, RZ, R18 ;  /* 0x000000ffff0e7224 */ /* 0x001fe200078e0012 */
[----:B------:R-:W-:Y:S01]  /*2410*/  MOV R15, R19 ;  /* 0x00000013000f7202 */ /* 0x000fe20000000f00 */
[----:B------:R-:W-:Y:S06]  /*2420*/  BRA.U UP1, `(.L_x_19) ;  /* 0xfffffffd01b07547 */ /* 0x000fec000b83ffff */
.L_x_23:
[----:B------:R-:W-:-:S07]  /*2430*/  VIADD R13, R13, 0x1 ;  /* 0x000000010d0d7836 */ /* 0x000fce0000000000 */
.L_x_18:
[----:B0-----:R-:W0:Y:S08]  /*2440*/  LDC.64 R16, c[0x0][0x398] ;  /* 0x0000e600ff107b82 */ /* 0x001e300000000a00 */
[----:B--2---:R-:W1:Y:S01]  /*2450*/  LDC.64 R14, c[0x0][0x3a0] ;  /* 0x0000e800ff0e7b82 */ /* 0x004e620000000a00 */
[----:B0-----:R-:W-:-:S05]  /*2460*/  IMAD.WIDE R16, R13, 0x4, R16 ;  /* 0x000000040d107825 */ /* 0x001fca00078e0210 */
[----:B------:R-:W2:Y:S01]  /*2470*/  LDG.E R21, desc[UR22][R16.64+-0x4] ;  /* 0xfffffc1610157981 */ /* 0x000ea2000c1e1900 */
[----:B------:R-:W-:Y:S01]  /*2480*/  UISETP.NE.AND UP1, UPT, UR32, 0x1, UPT ;  /* 0x000000012000788c */ /* 0x000fe2000bf25270 */
[----:B-1----:R-:W-:-:S05]  /*2490*/  IMAD.WIDE.U32 R18, R13, 0x4, R14 ;  /* 0x000000040d127825 */ /* 0x002fca00078e000e */
[----:B--2---:R0:W-:Y:S03]  /*24a0*/  STG.E desc[UR22][R18.64], R21 ;  /* 0x0000001512007986 */ /* 0x0041e6000c101916 */
[----:B------:R-:W-:Y:S05]  /*24b0*/  BRA.U !UP1, `(.L_x_24) ;  /* 0x0000000109187547 */ /* 0x000fea000b800000 */
[----:B------:R-:W2:Y:S01]  /*24c0*/  LDG.E R23, desc[UR22][R16.64] ;  /* 0x0000001610177981 */ /* 0x000ea2000c1e1900 */
[----:B0-----:R-:W-:-:S04]  /*24d0*/  VIADD R21, R13, 0x1 ;  /* 0x000000010d157836 */ /* 0x001fc80000000000 */
[----:B------:R-:W-:-:S05]  /*24e0*/  IMAD.WIDE.U32 R20, R21, 0x4, R14 ;  /* 0x0000000415147825 */ /* 0x000fca00078e000e */
[----:B--2---:R1:W-:Y:S04]  /*24f0*/  STG.E desc[UR22][R20.64], R23 ;  /* 0x0000001714007986 */ /* 0x0043e8000c101916 */
[----:B------:R-:W2:Y:S04]  /*2500*/  LDG.E R13, desc[UR22][R16.64+0x4] ;  /* 0x00000416100d7981 */ /* 0x000ea8000c1e1900 */
[----:B--2---:R1:W-:Y:S02]  /*2510*/  STG.E desc[UR22][R18.64+0x8], R13 ;  /* 0x0000080d12007986 */ /* 0x0043e4000c101916 */
.L_x_24:
[----:B-1----:R-:W-:Y:S01]  /*2520*/  HFMA2 R13, -RZ, RZ, 0, 5.9604644775390625e-08 ;  /* 0x00000001ff0d7431 */ /* 0x002fe200000001ff */
[----:B------:R-:W-:Y:S06]  /*2530*/  BRA.U !UP0, `(.L_x_25) ;  /* 0x00000001084c7547 */ /* 0x000fec000b800000 */
[----:B------:R-:W-:-:S07]  /*2540*/  IMAD.MOV.U32 R13, RZ, RZ, 0x1 ;  /* 0x00000001ff0d7424 */ /* 0x000fce00078e00ff */
.L_x_26:
[----:B-1----:R-:W-:-:S05]  /*2550*/  IMAD.WIDE.U32 R16, R13, 0x4, R14 ;  /* 0x000000040d107825 */ /* 0x002fca00078e000e */
[----:B0-----:R-:W2:Y:S04]  /*2560*/  LDG.E R18, desc[UR22][R16.64+-0x4] ;  /* 0xfffffc1610127981 */ /* 0x001ea8000c1e1900 */
[----:B------:R-:W2:Y:S04]  /*2570*/  LDG.E R19, desc[UR22][R16.64] ;  /* 0x0000001610137981 */ /* 0x000ea8000c1e1900 */
[----:B------:R-:W3:Y:S04]  /*2580*/  LDG.E R20, desc[UR22][R16.64+0x4] ;  /* 0x0000041610147981 */ /* 0x000ee8000c1e1900 */
[----:B------:R-:W4:Y:S04]  /*2590*/  LDG.E R22, desc[UR22][R16.64+0x8] ;  /* 0x0000081610167981 */ /* 0x000f28000c1e1900 */
[----:B------:R-:W5:Y:S01]  /*25a0*/  LDG.E R24, desc[UR22][R16.64+0xc] ;  /* 0x00000c1610187981 */ /* 0x000f62000c1e1900 */
[----:B--2---:R-:W-:Y:S01]  /*25b0*/  IMAD.IADD R19, R18, 0x1, R19 ;  /* 0x0000000112137824 */ /* 0x004fe200078e0213 */
[C---:B------:R-:W-:Y:S01]  /*25c0*/  IADD3 R18, PT, PT, R13.reuse, 0x3, RZ ;  /* 0x000000030d127810 */ /* 0x040fe20007ffe0ff */
[----:B------:R-:W-:-:S03]  /*25d0*/  VIADD R13, R13, 0x4 ;  /* 0x000000040d0d7836 */ /* 0x000fc60000000000 */
[----:B---3--:R-:W-:Y:S01]  /*25e0*/  IADD3 R21, PT, PT, R19, R20, RZ ;  /* 0x0000001413157210 */ /* 0x008fe20007ffe0ff */
[----:B------:R1:W-:Y:S01]  /*25f0*/  STG.E desc[UR22][R16.64], R19 ;  /* 0x0000001310007986 */ /* 0x0003e2000c101916 */
[----:B------:R-:W-:-:S03]  /*2600*/  ISETP.NE.AND P0, PT, R18, UR16, PT ;  /* 0x0000001012007c0c */ /* 0x000fc6000bf05270 */
[----:B----4-:R-:W-:Y:S01]  /*2610*/  IMAD.IADD R23, R21, 0x1, R22 ;  /* 0x0000000115177824 */ /* 0x010fe200078e0216 */
[----:B------:R1:W-:Y:S03]  /*2620*/  STG.E desc[UR22][R16.64+0x4], R21 ;  /* 0x0000041510007986 */ /* 0x0003e6000c101916 */
[----:B-----5:R-:W-:Y:S01]  /*2630*/  IMAD.IADD R25, R23, 0x1, R24 ;  /* 0x0000000117197824 */ /* 0x020fe200078e0218 */
[----:B------:R1:W-:Y:S04]  /*2640*/  STG.E desc[UR22][R16.64+0x8], R23 ;  /* 0x0000081710007986 */ /* 0x0003e8000c101916 */
[----:B------:R1:W-:Y:S01]  /*2650*/  STG.E desc[UR22][R16.64+0xc], R25 ;  /* 0x00000c1910007986 */ /* 0x0003e2000c101916 */
[----:B------:R-:W-:Y:S05]  /*2660*/  @P0 BRA `(.L_x_26) ;  /* 0xfffffffc00b80947 */ /* 0x000fea000383ffff */
.L_x_25:
[----:B-1----:R-:W-:-:S04]  /*2670*/  IMAD.WIDE R16, R13, 0x4, R14 ;  /* 0x000000040d107825 */ /* 0x002fc800078e020e */
[----:B0-----:R-:W-:Y:S01]  /*2680*/  IMAD.WIDE.U32 R18, R13, 0x4, R14 ;  /* 0x000000040d127825 */ /* 0x001fe200078e000e */
[----:B------:R-:W2:Y:S04]  /*2690*/  LDG.E R20, desc[UR22][R16.64+-0x4] ;  /* 0xfffffc1610147981 */ /* 0x000ea8000c1e1900 */
[----:B------:R-:W2:Y:S02]  /*26a0*/  LDG.E R21, desc[UR22][R18.64] ;  /* 0x0000001612157981 */ /* 0x000ea4000c1e1900 */
[----:B--2---:R-:W-:-:S05]  /*26b0*/  IMAD.IADD R20, R20, 0x1, R21 ;  /* 0x0000000114147824 */ /* 0x004fca00078e0215 */
[----:B------:R3:W-:Y:S01]  /*26c0*/  STG.E desc[UR22][R18.64], R20 ;  /* 0x0000001412007986 */ /* 0x0007e2000c101916 */
[----:B------:R-:W-:Y:S05]  /*26d0*/  BRA.U !UP1, `(.L_x_17) ;  /* 0x0000000109247547 */ /* 0x000fea000b800000 */
[----:B------:R-:W-:-:S05]  /*26e0*/  IADD3 R13, PT, PT, R13, 0x1, RZ ;  /* 0x000000010d0d7810 */ /* 0x000fca0007ffe0ff */
[----:B------:R-:W-:-:S05]  /*26f0*/  IMAD.WIDE.U32 R14, R13, 0x4, R14 ;  /* 0x000000040d0e7825 */ /* 0x000fca00078e000e */
[----:B------:R-:W2:Y:S02]  /*2700*/  LDG.E R13, desc[UR22][R14.64] ;  /* 0x000000160e0d7981 */ /* 0x000ea4000c1e1900 */
[----:B--2---:R-:W-:-:S05]  /*2710*/  IMAD.IADD R13, R20, 0x1, R13 ;  /* 0x00000001140d7824 */ /* 0x004fca00078e020d */
[----:B------:R4:W-:Y:S04]  /*2720*/  STG.E desc[UR22][R14.64], R13 ;  /* 0x0000000d0e007986 */ /* 0x0009e8000c101916 */
[----:B------:R-:W2:Y:S04]  /*2730*/  LDG.E R16, desc[UR22][R16.64+0x4] ;  /* 0x0000041610107981 */ /* 0x000ea8000c1e1900 */
[----:B------:R-:W2:Y:S02]  /*2740*/  LDG.E R21, desc[UR22][R18.64+0x8] ;  /* 0x0000081612157981 */ /* 0x000ea4000c1e1900 */
[----:B--2---:R-:W-:-:S05]  /*2750*/  IMAD.IADD R21, R16, 0x1, R21 ;  /* 0x0000000110157824 */ /* 0x004fca00078e0215 */
[----:B------:R4:W-:Y:S02]  /*2760*/  STG.E desc[UR22][R18.64+0x8], R21 ;  /* 0x0000081512007986 */ /* 0x0009e4000c101916 */
.L_x_17:
[----:B------:R-:W-:Y:S05]  /*2770*/  BSYNC.RECONVERGENT B0 ;  /* 0x0000000000007941 */ /* 0x000fea0003800200 */
.L_x_16:
[----:B------:R-:W-:Y:S01]  /*2780*/  BAR.SYNC.DEFER_BLOCKING 0x0 ;  /* 0x0000000000007b1d */ /* 0x000fe20000010000 */
[----:B------:R-:W-:-:S05]  /*2790*/  ISETP.GT.AND P0, PT, R6, 0x1, PT ;  /* 0x000000010600780c */ /* 0x000fca0003f04270 */
[----:B------:R-:W-:Y:S08]  /*27a0*/  BSSY.RECONVERGENT B0, `(.L_x_27) ;  /* 0x000002a000007945 */ /* 0x000ff00003800200 */
[----:B------:R-:W-:Y:S05]  /*27b0*/  @P0 BRA `(.L_x_28) ;  /* 0x00000000005c0947 */ /* 0x000fea0003800000 */
[----:B------:R-:W-:-:S13]  /*27c0*/  ISETP.NE.AND P0, PT, R6, RZ, PT ;  /* 0x000000ff0600720c */ /* 0x000fda0003f05270 */
[----:B------:R-:W-:Y:S05]  /*27d0*/  @!P0 BRA `(.L_x_29) ;  /* 0x0000000000308947 */ /* 0x000fea0003800000 */
[----:B------:R-:W-:-:S13]  /*27e0*/  ISETP.NE.AND P0, PT, R6, 0x1, PT ;  /* 0x000000010600780c */ /* 0x000fda0003f05270 */
[----:B------:R-:W-:Y:S05]  /*27f0*/  @P0 BRA `(.L_x_30) ;  /* 0x0000000000900947 */ /* 0x000fea0003800000 */
[----:B------:R-:W5:Y:S01]  /*2800*/  LDCU.64 UR18, c[0x0][0x3a0] ;  /* 0x00007400ff1277ac */ /* 0x000f620008000a00 */
[----:B----4-:R-:W4:Y:S01]  /*2810*/  LDS R13, [R10+UR12] ;  /* 0x0000000c0a0d7984 */ /* 0x010f220008000800 */
[----:B------:R-:W-:-:S04]  /*2820*/  UIADD3 UR17, UPT, UPT, UR30, UR37, URZ ;  /* 0x000000251e117290 */ /* 0x000fc8000fffe0ff */
[----:B-----5:R-:W-:-:S06]  /*2830*/  UIMAD.WIDE.U32 UR18, UR17, 0x4, UR18 ;  /* 0x00000004111278a5 */ /* 0x020fcc000f8e0012 */
[----:B--2---:R-:W-:Y:S01]  /*2840*/  MOV R14, UR18 ;  /* 0x00000012000e7c02 */ /* 0x004fe20008000f00 */
[----:B-1----:R-:W-:-:S05]  /*2850*/  IMAD.U32 R15, RZ, RZ, UR19 ;  /* 0x00000013ff0f7e24 */ /* 0x002fca000f8e00ff */
[----:B------:R-:W4:Y:S02]  /*2860*/  LDG.E R14, desc[UR22][R14.64] ;  /* 0x000000160e0e7981 */ /* 0x000f24000c1e1900 */
[----:B----4-:R-:W-:-:S05]  /*2870*/  IMAD.IADD R13, R14, 0x1, R13 ;  /* 0x000000010e0d7824 */ /* 0x010fca00078e020d */
[----:B------:R1:W-:Y:S01]  /*2880*/  STS [R10+UR15], R13 ;  /* 0x0000000d0a007988 */ /* 0x0003e2000800080f */
[----:B------:R-:W-:Y:S05]  /*2890*/  BRA `(.L_x_30) ;  /* 0x0000000000687947 */ /* 0x000fea0003800000 */
.L_x_29:
[----:B------:R-:W5:Y:S01]  /*28a0*/  LDCU.64 UR18, c[0x0][0x3a0] ;  /* 0x00007400ff1277ac */ /* 0x000f620008000a00 */
[----:B----4-:R-:W4:Y:S01]  /*28b0*/  LDS R13, [R10+UR5] ;  /* 0x000000050a0d7984 */ /* 0x010f220008000800 */
[----:B-----5:R-:W-:-:S06]  /*28c0*/  UIMAD.WIDE.U32 UR18, UR30, 0x4, UR18 ;  /* 0x000000041e1278a5 */ /* 0x020fcc000f8e0012 */
[----:B--2---:R-:W-:Y:S01]  /*28d0*/  MOV R14, UR18 ;  /* 0x00000012000e7c02 */ /* 0x004fe20008000f00 */
[----:B-1----:R-:W-:-:S05]  /*28e0*/  IMAD.U32 R15, RZ, RZ, UR19 ;  /* 0x00000013ff0f7e24 */ /* 0x002fca000f8e00ff */
[----:B------:R-:W4:Y:S02]  /*28f0*/  LDG.E R14, desc[UR22][R14.64] ;  /* 0x000000160e0e7981 */ /* 0x000f24000c1e1900 */
[----:B----4-:R-:W-:-:S05]  /*2900*/  IMAD.IADD R13, R14, 0x1, R13 ;  /* 0x000000010e0d7824 */ /* 0x010fca00078e020d */
[----:B------:R1:W-:Y:S01]  /*2910*/  STS [R10+UR15], R13 ;  /* 0x0000000d0a007988 */ /* 0x0003e2000800080f */
[----:B------:R-:W-:Y:S05]  /*2920*/  BRA `(.L_x_30) ;  /* 0x0000000000447947 */ /* 0x000fea0003800000 */
.L_x_28:
[----:B------:R-:W-:-:S13]  /*2930*/  ISETP.NE.AND P0, PT, R6, 0x2, PT ;  /* 0x000000020600780c */ /* 0x000fda0003f05270 */
[----:B------:R-:W-:Y:S05]  /*2940*/  @!P0 BRA `(.L_x_31) ;  /* 0x0000000000248947 */ /* 0x000fea0003800000 */
[----:B------:R-:W-:-:S13]  /*2950*/  ISETP.NE.AND P0, PT, R6, 0x3, PT ;  /* 0x000000030600780c */ /* 0x000fda0003f05270 */
[----:B------:R-:W-:Y:S05]  /*2960*/  @P0 BRA `(.L_x_30) ;  /* 0x0000000000340947 */ /* 0x000fea0003800000 */
[----:B--2-4-:R-:W-:Y:S01]  /*2970*/  MOV R14, UR10 ;  /* 0x0000000a000e7c02 */ /* 0x014fe20008000f00 */
[----:B-1----:R-:W-:Y:S01]  /*2980*/  IMAD.U32 R15, RZ, RZ, UR11 ;  /* 0x0000000bff0f7e24 */ /* 0x002fe2000f8e00ff */
[----:B------:R-:W1:Y:S04]  /*2990*/  LDS R13, [R10+UR14] ;  /* 0x0000000e0a0d7984 */ /* 0x000e680008000800 */
[----:B------:R-:W1:Y:S02]  /*29a0*/  LDG.E R14, desc[UR22][R14.64] ;  /* 0x000000160e0e7981 */ /* 0x000e64000c1e1900 */
[----:B-1----:R-:W-:-:S05]  /*29b0*/  IMAD.IADD R13, R14, 0x1, R13 ;  /* 0x000000010e0d7824 */ /* 0x002fca00078e020d */
[----:B------:R1:W-:Y:S01]  /*29c0*/  STS [R10+UR15], R13 ;  /* 0x0000000d0a007988 */ /* 0x0003e2000800080f */
[----:B------:R-:W-:Y:S05]  /*29d0*/  BRA `(.L_x_30) ;  /* 0x0000000000187947 */ /* 0x000fea0003800000 */
.L_x_31:
[----:B--2-4-:R-:W-:Y:S01]  /*29e0*/  MOV R14, UR6 ;  /* 0x00000006000e7c02 */ /* 0x014fe20008000f00 */
[----:B-1----:R-:W-:Y:S01]  /*29f0*/  IMAD.U32 R15, RZ, RZ, UR7 ;  /* 0x00000007ff0f7e24 */ /* 0x002fe2000f8e00ff */
[----:B------:R-:W1:Y:S04]  /*2a00*/  LDS R13, [R10+UR13] ;  /* 0x0000000d0a0d7984 */ /* 0x000e680008000800 */
[----:B------:R-:W1:Y:S02]  /*2a10*/  LDG.E R14, desc[UR22][R14.64] ;  /* 0x000000160e0e7981 */ /* 0x000e64000c1e1900 */
[----:B-1----:R-:W-:-:S05]  /*2a20*/  IMAD.IADD R13, R14, 0x1, R13 ;  /* 0x000000010e0d7824 */ /* 0x002fca00078e020d */
[----:B------:R1:W-:Y:S02]  /*2a30*/  STS [R10+UR15], R13 ;  /* 0x0000000d0a007988 */ /* 0x0003e4000800080f */
.L_x_30:
[----:B------:R-:W-:Y:S05]  /*2a40*/  BSYNC.RECONVERGENT B0 ;  /* 0x0000000000007941 */ /* 0x000fea0003800200 */
.L_x_27:
[----:B------:R-:W5:Y:S08]  /*2a50*/  S2UR UR18, SR_CgaCtaId ;  /* 0x00000000001279c3 */ /* 0x000f700000008800 */
[----:B------:R-:W-:Y:S01]  /*2a60*/  BAR.SYNC.DEFER_BLOCKING 0x0 ;  /* 0x0000000000007b1d */ /* 0x000fe20000010000 */
[----:B0-----:R-:W-:-:S05]  /*2a70*/  SHF.L.U32 R17, R7, 0x2, RZ ;  /* 0x0000000207117819 */ /* 0x001fca00000006ff */
[----:B------:R-:W-:Y:S02]  /*2a80*/  UMOV UR17, 0x400 ;  /* 0x0000040000117882 */ /* 0x000fe40000000000 */
[----:B------:R-:W0:Y:S01]  /*2a90*/  LDC.64 R6, c[0x0][0x388] ;  /* 0x0000e200ff067b82 */ /* 0x000e220000000a00 */
[----:B------:R-:W-:-:S04]  /*2aa0*/  UIADD3 UR17, UPT, UPT, UR17, 0x80, URZ ;  /* 0x0000008011117890 */ /* 0x000fc8000fffe0ff */
[----:B-----5:R-:W-:Y:S01]  /*2ab0*/  ULEA UR17, UR18, UR17, 0x18 ;  /* 0x0000001112117291 */ /* 0x020fe2000f8ec0ff */
[----:B-12-4-:R-:W0:Y:S08]  /*2ac0*/  LDS R15, [R10+UR15] ;  /* 0x0000000f0a0f7984 */ /* 0x016e300008000800 */
[----:B------:R-:W1:Y:S01]  /*2ad0*/  LDS R13, [R17+UR17] ;  /* 0x00000011110d7984 */ /* 0x000e620008000800 */
[----:B0-----:R-:W-:Y:S01]  /*2ae0*/  IMAD.WIDE.U32 R6, R15, 0x4, R6 ;  /* 0x000000040f067825 */ /* 0x001fe200078e0006 */
[----:B-1----:R-:W-:-:S05]  /*2af0*/  I2FP.F32.U32 R13, R13 ;  /* 0x0000000d000d7245 */ /* 0x002fca0000201000 */
[----:B------:R0:W-:Y:S01]  /*2b00*/  STG.E desc[UR22][R6.64], R13 ;  /* 0x0000000d06007986 */ /* 0x0001e2000c101916 */
[----:B------:R-:W-:Y:S06]  /*2b10*/  BAR.SYNC.DEFER_BLOCKING 0x0 ;  /* 0x0000000000007b1d */ /* 0x000fec0000010000 */
[----:B------:R-:W2:Y:S01]  /*2b20*/  LDG.E R14, desc[UR22][R4.64] ;  /* 0x00000016040e7981 */ /* 0x000ea2000c1e1900 */
[----:B------:R-:W-:Y:S02]  /*2b30*/  UIADD3 UR4, UPT, UPT, UR4, 0x1, URZ ;  /* 0x0000000104047890 */ /* 0x000fe4000fffe0ff */
[----:B------:R-:W-:-:S02]  /*2b40*/  USHF.L.U32 UR33, UR33, 0x2, URZ ;  /* 0x0000000221217899 */ /* 0x000fc400080006ff */
[----:B------:R-:W-:Y:S02]  /*2b50*/  UISETP.NE.AND UP0, UPT, UR4, 0x10, UPT ;  /* 0x000000100400788c */ /* 0x000fe4000bf05270 */
[----:B------:R-:W-:Y:S02]  /*2b60*/  USHF.L.U32 UR34, UR34, 0x2, URZ ;  /* 0x0000000222227899 */ /* 0x000fe400080006ff */
[----:B------:R-:W-:Y:S01]  /*2b70*/  USHF.L.U32 UR35, UR35, 0x2, URZ ;  /* 0x0000000223237899 */ /* 0x000fe200080006ff */
[----:B--2---:R-:W1:Y:S02]  /*2b80*/  F2I.U32.TRUNC.NTZ R14, R14 ;  /* 0x0000000e000e7305 */ /* 0x004e64000020f000 */
[----:B-1----:R0:W-:Y:S01]  /*2b90*/  STS [R17+UR17], R14 ;  /* 0x0000000e11007988 */ /* 0x0021e20008000811 */
[----:B------:R-:W-:Y:S06]  /*2ba0*/  BAR.SYNC.DEFER_BLOCKING 0x0 ;  /* 0x0000000000007b1d */ /* 0x000fec0000010000 */
[----:B------:R-:W-:Y:S05]  /*2bb0*/  BRA.U UP0, `(.L_x_32) ;  /* 0xffffffd9000c7547 */ /* 0x000fea000b83ffff */
[----:B------:R-:W1:Y:S04]  /*2bc0*/  LDS R3, [R17+UR17] ;  /* 0x0000001111037984 */ /* 0x000e680008000800 */
[----:B-1----:R-:W-:Y:S01]  /*2bd0*/  STG.E desc[UR22][R4.64], R3 ;  /* 0x0000000304007986 */ /* 0x002fe2000c101916 */
[----:B------:R-:W-:Y:S06]  /*2be0*/  BAR.SYNC.DEFER_BLOCKING 0x0 ;  /* 0x0000000000007b1d */ /* 0x000fec0000010000 */
[----:B------:R-:W-:Y:S05]  /*2bf0*/  EXIT ;  /* 0x000000000000794d */ /* 0x000fea0003800000 */
.L_x_3:
[----:B------:R-:W-:-:S07]  /*2c00*/  IMAD.MOV.U32 R14, RZ, RZ, -0x1 ;  /* 0xffffffffff0e7424 */ /* 0x000fce00078e00ff */
[----:B0-----:R-:W-:Y:S05]  /*2c10*/  WARPSYNC.COLLECTIVE R14, `(.L_x_33) ;  /* 0x000000000e087348 */ /* 0x001fea0003c00000 */
[----:B------:R-:W-:Y:S01]  /*2c20*/  NOP ;  /* 0x0000000000007918 */ /* 0x000fe20000000000 */
[----:B0-----:R-:W-:Y:S05]  /*2c30*/  ENDCOLLECTIVE ;  /* 0x000000000000791b */ /* 0x001fea0003800000 */
.L_x_33:
[----:B------:R-:W-:Y:S04]  /*2c40*/  @P1 LDS R13, [R8+UR31+-0x8] ;  /* 0xfffff81f080d1984 */ /* 0x000fe80008000800 */
[----:B------:R-:W0:Y:S02]  /*2c50*/  @P1 LDS R14, [R8+UR31] ;  /* 0x0000001f080e1984 */ /* 0x000e240008000800 */
[----:B0-----:R-:W-:Y:S01]  /*2c60*/  @P1 IMAD.IADD R13, R13, 0x1, R14 ;  /* 0x000000010d0d1824 */ /* 0x001fe200078e020e */
[----:B------:R-:W-:-:S04]  /*2c70*/  MOV R14, 0xffffffff ;  /* 0xffffffff000e7802 */ /* 0x000fc80000000f00 */
[----:B------:R0:W-:Y:S03]  /*2c80*/  @P1 STS [R8+UR31], R13 ;  /* 0x0000000d08001988 */ /* 0x0001e6000800081f */
[----:B0-----:R-:W-:Y:S05]  /*2c90*/  WARPSYNC.COLLECTIVE R14, `(.L_x_34) ;  /* 0x000000000e087348 */ /* 0x001fea0003c00000 */
[----:B------:R-:W-:Y:S01]  /*2ca0*/  NOP ;  /* 0x0000000000007918 */ /* 0x000fe20000000000 */
[----:B0-----:R-:W-:Y:S05]  /*2cb0*/  ENDCOLLECTIVE ;  /* 0x000000000000791b */ /* 0x001fea0003800000 */
.L_x_34:
[----:B------:R-:W-:Y:S04]  /*2cc0*/  @P2 LDS R15, [R8+UR31] ;  /* 0x0000001f080f2984 */ /* 0x000fe80008000800 */
[----:B------:R-:W0:Y:S02]  /*2cd0*/  @P2 LDS R14, [R8+UR31+-0x10] ;  /* 0xfffff01f080e2984 */ /* 0x000e240008000800 */
[----:B0-----:R-:W-:Y:S02]  /*2ce0*/  @P2 IMAD.IADD R15, R14, 0x1, R15 ;  /* 0x000000010e0f2824 */ /* 0x001fe400078e020f */
[----:B------:R-:W-:-:S03]  /*2cf0*/  IMAD.MOV.U32 R14, RZ, RZ, -0x1 ;  /* 0xffffffffff0e7424 */ /* 0x000fc600078e00ff */
[----:B------:R0:W-:Y:S04]  /*2d00*/  @P2 STS [R8+UR31], R15 ;  /* 0x0000000f08002988 */ /* 0x0001e8000800081f */
[----:B0-----:R-:W-:Y:S05]  /*2d10*/  WARPSYNC.COLLECTIVE R14, `(.L_x_35) ;  /* 0x000000000e087348 */ /* 0x001fea0003c00000 */
[----:B------:R-:W-:Y:S01]  /*2d20*/  NOP ;  /* 0x0000000000007918 */ /* 0x000fe20000000000 */
[----:B0-----:R-:W-:Y:S05]  /*2d30*/  ENDCOLLECTIVE ;  /* 0x000000000000791b */ /* 0x001fea0003800000 */
.L_x_35:
[----:B------:R-:W-:Y:S04]  /*2d40*/  @P3 LDS R17, [R8+UR31] ;  /* 0x0000001f08113984 */ /* 0x000fe80008000800 */
[----:B------:R-:W0:Y:S02]  /*2d50*/  @P3 LDS R14, [R8+UR31+-0x20] ;  /* 0xffffe01f080e3984 */ /* 0x000e240008000800 */
[----:B0-----:R-:W-:Y:S01]  /*2d60*/  @P3 IADD3 R17, PT, PT, R14, R17, RZ ;  /* 0x000000110e113210 */ /* 0x001fe20007ffe0ff */
[----:B------:R-:W-:-:S04]  /*2d70*/  IMAD.MOV.U32 R14, RZ, RZ, -0x1 ;  /* 0xffffffffff0e7424 */ /* 0x000fc800078e00ff */
[----:B------:R0:W-:Y:S03]  /*2d80*/  @P3 STS [R8+UR31], R17 ;  /* 0x0000001108003988 */ /* 0x0001e6000800081f */
[----:B0-----:R-:W-:Y:S05]  /*2d90*/  WARPSYNC.COLLECTIVE R14, `(.L_x_36) ;  /* 0x000000000e087348 */ /* 0x001fea0003c00000 */
[----:B------:R-:W-:Y:S01]  /*2da0*/  NOP ;  /* 0x0000000000007918 */ /* 0x000fe20000000000 */
[----:B0-----:R-:W-:Y:S05]  /*2db0*/  ENDCOLLECTIVE ;  /* 0x000000000000791b */ /* 0x001fea0003800000 */
.L_x_36:
[----:B------:R-:W-:Y:S05]  /*2dc0*/  BRA `(.L_x_37) ;  /* 0xffffffdc00707947 */ /* 0x000fea000383ffff */
.L_x_4:
[----:B------:R-:W-:Y:S01]  /*2dd0*/  BSSY B0, `(.L_x_38) ;  /* 0x0000005000007945 */ /* 0x000fe20003800000 */
[----:B------:R-:W-:-:S07]  /*2de0*/  IMAD.MOV.U32 R14, RZ, RZ, -0x1 ;  /* 0xffffffffff0e7424 */ /* 0x000fce00078e00ff */
[----:B01----:R-:W-:Y:S05]  /*2df0*/  WARPSYNC.COLLECTIVE R14, `(.L_x_39) ;  /* 0x000000000e087348 */ /* 0x003fea0003c00000 */
[----:B------:R-:W-:Y:S01]  /*2e00*/  NOP ;  /* 0x0000000000007918 */ /* 0x000fe20000000000 */
[----:B01----:R-:W-:Y:S05]  /*2e10*/  ENDCOLLECTIVE ;  /* 0x000000000000791b */ /* 0x003fea0003800000 */
.L_x_39:
[----:B------:R-:W-:Y:S05]  /*2e20*/  BSYNC B0 ;  /* 0x0000000000007941 */ /* 0x000fea0003800000 */
.L_x_38:
[----:B------:R-:W-:Y:S05]  /*2e30*/  BRA `(.L_x_2) ;  /* 0xffffffdc00707947 */ /* 0x000fea000383ffff */
.L_x_6:
[----:B------:R-:W-:-:S07]  /*2e40*/  MOV R14, 0xffffffff ;  /* 0xffffffff000e7802 */ /* 0x000fce0000000f00 */
[----:B0-----:R-:W-:Y:S05]  /*2e50*/  WARPSYNC.COLLECTIVE R14, `(.L_x_40) ;  /* 0x000000000e087348 */ /* 0x001fea0003c00000 */
[----:B------:R-:W-:Y:S01]  /*2e60*/  NOP ;  /* 0x0000000000007918 */ /* 0x000fe20000000000 */
[----:B0-----:R-:W-:Y:S05]  /*2e70*/  ENDCOLLECTIVE ;  /* 0x000000000000791b */ /* 0x001fea0003800000 */
.L_x_40:
[----:B------:R-:W-:Y:S04]  /*2e80*/  @P1 LDS R13, [R8+UR31+-0x8] ;  /* 0xfffff81f080d1984 */ /* 0x000fe80008000800 */
[----:B------:R-:W0:Y:S02]  /*2e90*/  @P1 LDS R14, [R8+UR31] ;  /* 0x0000001f080e1984 */ /* 0x000e240008000800 */
[----:B0-----:R-:W-:Y:S02]  /*2ea0*/  @P1 IMAD.IADD R13, R13, 0x1, R14 ;  /* 0x000000010d0d1824 */ /* 0x001fe400078e020e */
[----:B------:R-:W-:-:S03]  /*2eb0*/  IMAD.MOV.U32 R14, RZ, RZ, -0x1 ;  /* 0xffffffffff0e7424 */ /* 0x000fc600078e00ff */
[----:B------:R0:W-:Y:S04]  /*2ec0*/  @P1 STS [R8+UR31], R13 ;  /* 0x0000000d08001988 */ /* 0x0001e8000800081f */
[----:B0-----:R-:W-:Y:S05]  /*2ed0*/  WARPSYNC.COLLECTIVE R14, `(.L_x_41) ;  /* 0x000000000e087348 */ /* 0x001fea0003c00000 */
[----:B------:R-:W-:Y:S01]  /*2ee0*/  NOP ;  /* 0x0000000000007918 */ /* 0x000fe20000000000 */
[----:B0-----:R-:W-:Y:S05]  /*2ef0*/  ENDCOLLECTIVE ;  /* 0x000000000000791b */ /* 0x001fea0003800000 */
.L_x_41:
        /* <DEDUP_REMOVED lines=8> */
.L_x_42:
        /* <DEDUP_REMOVED lines=8> */
.L_x_43:
[----:B------:R-:W-:Y:S05]  /*3000*/  BRA `(.L_x_44) ;  /* 0xffffffdc00f87947 */ /* 0x000fea000383ffff */
.L_x_7:
[----:B------:R-:W-:Y:S01]  /*3010*/  BSSY B0, `(.L_x_45) ;  /* 0x0000005000007945 */ /* 0x000fe20003800000 */
[----:B------:R-:W-:-:S07]  /*3020*/  MOV R14, 0xffffffff ;  /* 0xffffffff000e7802 */ /* 0x000fce0000000f00 */
[----:B01----:R-:W-:Y:S05]  /*3030*/  WARPSYNC.COLLECTIVE R14, `(.L_x_46) ;  /* 0x000000000e087348 */ /* 0x003fea0003c00000 */
[----:B------:R-:W-:Y:S01]  /*3040*/  NOP ;  /* 0x0000000000007918 */ /* 0x000fe20000000000 */
[----:B01----:R-:W-:Y:S05]  /*3050*/  ENDCOLLECTIVE ;  /* 0x000000000000791b */ /* 0x003fea0003800000 */
.L_x_46:
[----:B------:R-:W-:Y:S05]  /*3060*/  BSYNC B0 ;  /* 0x0000000000007941 */ /* 0x000fea0003800000 */
.L_x_45:
[----:B------:R-:W-:Y:S05]  /*3070*/  BRA `(.L_x_5) ;  /* 0xffffffdc00f87947 */ /* 0x000fea000383ffff */
.L_x_9:
[----:B------:R-:W-:-:S07]  /*3080*/  IMAD.MOV.U32 R14, RZ, RZ, -0x1 ;  /* 0xffffffffff0e7424 */ /* 0x000fce00078e00ff */
[----:B0-----:R-:W-:Y:S05]  /*3090*/  WARPSYNC.COLLECTIVE R14, `(.L_x_47) ;  /* 0x000000000e087348 */ /* 0x001fea0003c00000 */
[----:B------:R-:W-:Y:S01]  /*30a0*/  NOP ;  /* 0x0000000000007918 */ /* 0x000fe20000000000 */
[----:B0-----:R-:W-:Y:S05]  /*30b0*/  ENDCOLLECTIVE ;  /* 0x000000000000791b */ /* 0x001fea0003800000 */
.L_x_47:
[----:B------:R-:W-:Y:S04]  /*30c0*/  @P1 LDS R13, [R8+UR31+-0x8] ;  /* 0xfffff81f080d1984 */ /* 0x000fe80008000800 */
[----:B------:R-:W0:Y:S02]  /*30d0*/  @P1 LDS R14, [R8+UR31] ;  /* 0x0000001f080e1984 */ /* 0x000e240008000800 */
[----:B0-----:R-:W-:Y:S01]  /*30e0*/  @P1 IADD3 R13, PT, PT, R13, R14, RZ ;  /* 0x0000000e0d0d1210 */ /* 0x001fe20007ffe0ff */
[----:B------:R-:W-:-:S04]  /*30f0*/  IMAD.MOV.U32 R14, RZ, RZ, -0x1 ;  /* 0xffffffffff0e7424 */ /* 0x000fc800078e00ff */
[----:B------:R0:W-:Y:S03]  /*3100*/  @P1 STS [R8+UR31], R13 ;  /* 0x0000000d08001988 */ /* 0x0001e6000800081f */
[----:B0-----:R-:W-:Y:S05]  /*3110*/  WARPSYNC.COLLECTIVE R14, `(.L_x_48) ;  /* 0x000000000e087348 */ /* 0x001fea0003c00000 */
[----:B------:R-:W-:Y:S01]  /*3120*/  NOP ;  /* 0x0000000000007918 */ /* 0x000fe20000000000 */
[----:B0-----:R-:W-:Y:S05]  /*3130*/  ENDCOLLECTIVE ;  /* 0x000000000000791b */ /* 0x001fea0003800000 */
.L_x_48:
        /* <DEDUP_REMOVED lines=8> */
.L_x_49:
        /* <DEDUP_REMOVED lines=8> */
.L_x_50:
[----:B------:R-:W-:Y:S05]  /*3240*/  BRA `(.L_x_51) ;  /* 0xffffffe0007c7947 */ /* 0x000fea000383ffff */
.L_x_10:
[----:B------:R-:W-:Y:S01]  /*3250*/  BSSY B0, `(.L_x_52) ;  /* 0x0000005000007945 */ /* 0x000fe20003800000 */
[----:B------:R-:W-:-:S07]  /*3260*/  MOV R14, 0xffffffff ;  /* 0xffffffff000e7802 */ /* 0x000fce0000000f00 */
[----:B01----:R-:W-:Y:S05]  /*3270*/  WARPSYNC.COLLECTIVE R14, `(.L_x_53) ;  /* 0x000000000e087348 */ /* 0x003fea0003c00000 */
[----:B------:R-:W-:Y:S01]  /*3280*/  NOP ;  /* 0x0000000000007918 */ /* 0x000fe20000000000 */
[----:B01----:R-:W-:Y:S05]  /*3290*/  ENDCOLLECTIVE ;  /* 0x000000000000791b */ /* 0x003fea0003800000 */
.L_x_53:
[----:B------:R-:W-:Y:S05]  /*32a0*/  BSYNC B0 ;  /* 0x0000000000007941 */ /* 0x000fea0003800000 */
.L_x_52:
[----:B------:R-:W-:Y:S05]  /*32b0*/  BRA `(.L_x_8) ;  /* 0xffffffe0007c7947 */ /* 0x000fea000383ffff */
.L_x_12:
[----:B------:R-:W-:-:S07]  /*32c0*/  IMAD.MOV.U32 R14, RZ, RZ, -0x1 ;  /* 0xffffffffff0e7424 */ /* 0x000fce00078e00ff */
[----:B0-----:R-:W-:Y:S05]  /*32d0*/  WARPSYNC.COLLECTIVE R14, `(.L_x_54) ;  /* 0x000000000e087348 */ /* 0x001fea0003c00000 */
[----:B------:R-:W-:Y:S01]  /*32e0*/  NOP ;  /* 0x0000000000007918 */ /* 0x000fe20000000000 */
[----:B0-----:R-:W-:Y:S05]  /*32f0*/  ENDCOLLECTIVE ;  /* 0x000000000000791b */ /* 0x001fea0003800000 */
.L_x_54:
        /* <DEDUP_REMOVED lines=8> */
.L_x_55:
        /* <DEDUP_REMOVED lines=8> */
.L_x_56:
        /* <DEDUP_REMOVED lines=8> */
.L_x_57:
[----:B------:R-:W-:Y:S05]  /*3480*/  BRA `(.L_x_58) ;  /* 0xffffffe000fc7947 */ /* 0x000fea000383ffff */
.L_x_13:
[----:B------:R-:W-:Y:S01]  /*3490*/  BSSY B0, `(.L_x_59) ;  /* 0x0000005000007945 */ /* 0x000fe20003800000 */
[----:B------:R-:W-:-:S07]  /*34a0*/  MOV R14, 0xffffffff ;  /* 0xffffffff000e7802 */ /* 0x000fce0000000f00 */
[----:B01----:R-:W-:Y:S05]  /*34b0*/  WARPSYNC.COLLECTIVE R14, `(.L_x_60) ;  /* 0x000000000e087348 */ /* 0x003fea0003c00000 */
[----:B------:R-:W-:Y:S01]  /*34c0*/  NOP ;  /* 0x0000000000007918 */ /* 0x000fe20000000000 */
[----:B01----:R-:W-:Y:S05]  /*34d0*/  ENDCOLLECTIVE ;  /* 0x000000000000791b */ /* 0x003fea0003800000 */
.L_x_60:
[----:B------:R-:W-:Y:S05]  /*34e0*/  BSYNC B0 ;  /* 0x0000000000007941 */ /* 0x000fea0003800000 */
.L_x_59:
[----:B------:R-:W-:Y:S05]  /*34f0*/  BRA `(.L_x_11) ;  /* 0xffffffe000fc7947 */ /* 0x000fea000383ffff */
.L_x_61:
[----:B------:R-:W-:-:S00]  /*3500*/  BRA `(.L_x_61) ;  /* 0xfffffffc00fc7947 */ /* 0x000fc0000383ffff */
[----:B------:R-:W-:-:S00]  /*3510*/  NOP ;  /* 0x0000000000007918 */ /* 0x000fc00000000000 */
        /* <DEDUP_REMOVED lines=14> */
.L_x_64:


//--------------------- .text._Z16Data_PostprocessPfi --------------------------
	.section	.text._Z16Data_PostprocessPfi,"ax",@progbits
	.align	128
        .global         _Z16Data_PostprocessPfi
        .type           _Z16Data_PostprocessPfi,@function
        .size           _Z16Data_PostprocessPfi,(.L_x_65 - _Z16Data_PostprocessPfi)
        .other          _Z16Data_PostprocessPfi,@"STO_CUDA_ENTRY STV_DEFAULT"
_Z16Data_PostprocessPfi:
.text._Z16Data_PostprocessPfi:
[----:B------:R-:W-:Y:S01]  /*0000*/  LDC R1, c[0x0][0x37c] ;  /* 0x0000df00ff017b82 */ /* 0x000fe20000000800 */
[----:B------:R-:W0:Y:S01]  /*0010*/  S2R R5, SR_CTAID.X ;  /* 0x0000000000057919 */ /* 0x000e220000002500 */
[----:B------:R-:W0:Y:S01]  /*0020*/  LDCU UR4, c[0x0][0x360] ;  /* 0x00006c00ff0477ac */ /* 0x000e220008000800 */
[----:B------:R-:W0:Y:S01]  /*0030*/  S2R R0, SR_TID.X ;  /* 0x0000000000007919 */ /* 0x000e220000002100 */
[----:B------:R-:W1:Y:S01]  /*0040*/  LDCU UR5, c[0x0][0x388] ;  /* 0x00007100ff0577ac */ /* 0x000e620008000800 */
[----:B0-----:R-:W-:-:S05]  /*0050*/  IMAD R5, R5, UR4, R0 ;  /* 0x0000000405057c24 */ /* 0x001fca000f8e0200 */
[----:B-1----:R-:W-:-:S13]  /*0060*/  ISETP.GE.AND P0, PT, R5, UR5, PT ;  /* 0x0000000505007c0c */ /* 0x002fda000bf06270 */
[----:B------:R-:W-:Y:S05]  /*0070*/  @P0 EXIT ;  /* 0x000000000000094d */ /* 0x000fea0003800000 */
[----:B------:R-:W0:Y:S01]  /*0080*/  LDC.64 R2, c[0x0][0x380] ;  /* 0x0000e000ff027b82 */ /* 0x000e220000000a00 */
[----:B------:R-:W1:Y:S01]  /*0090*/  LDCU.64 UR4, c[0x0][0x358] ;  /* 0x00006b00ff0477ac */ /* 0x000e620008000a00 */
[----:B0-----:R-:W-:-:S05]  /*00a0*/  IMAD.WIDE R2, R5, 0x4, R2 ;  /* 0x0000000405027825 */ /* 0x001fca00078e0202 */
[----:B-1----:R-:W2:Y:S02]  /*00b0*/  LDG.E R0, desc[UR4][R2.64] ;  /* 0x0000000402007981 */ /* 0x002ea4000c1e1900 */
[C---:B--2---:R-:W-:Y:S02]  /*00c0*/  ISETP.GE.AND P0, PT, R0.reuse, RZ, PT ;  /* 0x000000ff0000720c */ /* 0x044fe40003f06270 */
[----:B------:R-:W-:-:S11]  /*00d0*/  LOP3.LUT R5, R0, 0x7fffffff, RZ, 0xc0, !PT ;  /* 0x7fffffff00057812 */ /* 0x000fd600078ec0ff */
[----:B------:R-:W-:-:S05]  /*00e0*/  @P0 LOP3.LUT R5, RZ, R0, RZ, 0x33, !PT ;  /* 0x00000000ff050212 */ /* 0x000fca00078e33ff */
[----:B------:R-:W-:Y:S01]  /*00f0*/  STG.E desc[UR4][R2.64], R5 ;  /* 0x0000000502007986 */ /* 0x000fe2000c101904 */
[----:B------:R-:W-:Y:S05]  /*0100*/  EXIT ;  /* 0x000000000000794d */ /* 0x000fea0003800000 */
.L_x_62:
        /* <DEDUP_REMOVED lines=15> */
.L_x_65:


//--------------------- .text._Z15Data_PreprocessPfi --------------------------
	.section	.text._Z15Data_PreprocessPfi,"ax",@progbits
	.align	128
        .global         _Z15Data_PreprocessPfi
        .type           _Z15Data_PreprocessPfi,@function
        .size           _Z15Data_PreprocessPfi,(.L_x_66 - _Z15Data_PreprocessPfi)
        .other          _Z15Data_PreprocessPfi,@"STO_CUDA_ENTRY STV_DEFAULT"
_Z15Data_PreprocessPfi:
.text._Z15Data_PreprocessPfi:
        /* <DEDUP_REMOVED lines=12> */
[----:B--2---:R-:W-:Y:S02]  /*00c0*/  ISETP.GE.AND P0, PT, R0, RZ, PT ;  /* 0x000000ff0000720c */ /* 0x004fe40003f06270 */
[----:B------:R-:W-:-:S11]  /*00d0*/  LOP3.LUT R5, RZ, R0, RZ, 0x33, !PT ;  /* 0x00000000ff057212 */ /* 0x000fd600078e33ff */
[----:B------:R-:W-:-:S05]  /*00e0*/  @P0 LOP3.LUT R5, R0, 0x80000000, RZ, 0xfc, !PT ;  /* 0x8000000000050812 */ /* 0x000fca00078efcff */
[----:B------:R-:W-:Y:S01]  /*00f0*/  STG.E desc[UR4][R2.64], R5 ;  /* 0x0000000502007986 */ /* 0x000fe2000c101904 */
[----:B------:R-:W-:Y:S05]  /*0100*/  EXIT ;  /* 0x000000000000794d */ /* 0x000fea0003800000 */
.L_x_63:
        /* <DEDUP_REMOVED lines=15> */
.L_x_66:


//--------------------- .nv.shared._Z22Intra_Block_radix_sortPfS_iPjS0_i --------------------------
	.section	.nv.shared._Z22Intra_Block_radix_sortPfS_iPjS0_i,"aw",@nobits
	.sectionflags	@""
	.align	4
.nv.shared._Z22Intra_Block_radix_sortPfS_iPjS0_i:
	.zero		42144


//--------------------- .nv.shared.reserved.0     --------------------------
	.section	.nv.shared.reserved.0,"aw",@nobits
	.weak		__nv_reservedSMEM_offset_0_alias
	.size		__nv_reservedSMEM_offset_0_alias, 0, 64
	.other		__nv_reservedSMEM_offset_0_alias,@"STO_CUDA_RESERVED_SHARED STV_DEFAULT"
__nv_reservedSMEM_offset_0_alias:
	.zero		0
	.zero		64


//--------------------- .nv.constant0._Z22Intra_Block_radix_sortPfS_iPjS0_i --------------------------
	.section	.nv.constant0._Z22Intra_Block_radix_sortPfS_iPjS0_i,"a",@progbits
	.sectionflags	@""
	.align	4
.nv.constant0._Z22Intra_Block_radix_sortPfS_iPjS0_i:
	.zero		940


//--------------------- .nv.constant0._Z16Data_PostprocessPfi --------------------------
	.section	.nv.constant0._Z16Data_PostprocessPfi,"a",@progbits
	.sectionflags	@""
	.align	4
.nv.constant0._Z16Data_PostprocessPfi:
	.zero		908


//--------------------- .nv.constant0._Z15Data_PreprocessPfi --------------------------
	.section	.nv.constant0._Z15Data_PreprocessPfi,"a",@progbits
	.sectionflags	@""
	.align	4
.nv.constant0._Z15Data_PreprocessPfi:
	.zero		908


//--------------------- SYMBOLS --------------------------

	.type		.nv.reservedSmem.offset0,@object
	.size		.nv.reservedSmem.offset0,0x4
	.type		.nv.reservedSmem.cap,@object
	.size		.nv.reservedSmem.cap,0x4
